//
// Generated by NVIDIA NVVM Compiler
//
// Compiler Build ID: CL-36424714
// Cuda compilation tools, release 13.0, V13.0.88
// Based on NVVM 20.0.0
//

.version 9.0
.target sm_100
.address_size 64

	// .globl	_Z14convolution_2dPiS_iiS_i
.extern .shared .align 16 .b8 shared_mem[];

.visible .entry _Z14convolution_2dPiS_iiS_i(
	.param .u64 .ptr .align 1 _Z14convolution_2dPiS_iiS_i_param_0,
	.param .u64 .ptr .align 1 _Z14convolution_2dPiS_iiS_i_param_1,
	.param .u32 _Z14convolution_2dPiS_iiS_i_param_2,
	.param .u32 _Z14convolution_2dPiS_iiS_i_param_3,
	.param .u64 .ptr .align 1 _Z14convolution_2dPiS_iiS_i_param_4,
	.param .u32 _Z14convolution_2dPiS_iiS_i_param_5
)
{
	.reg .pred 	%p<94>;
	.reg .b32 	%r<182>;
	.reg .b64 	%rd<25>;

	ld.param.u64 	%rd10, [_Z14convolution_2dPiS_iiS_i_param_0];
	ld.param.u64 	%rd9, [_Z14convolution_2dPiS_iiS_i_param_1];
	ld.param.u32 	%r76, [_Z14convolution_2dPiS_iiS_i_param_2];
	ld.param.u32 	%r77, [_Z14convolution_2dPiS_iiS_i_param_3];
	ld.param.u64 	%rd11, [_Z14convolution_2dPiS_iiS_i_param_4];
	ld.param.u32 	%r78, [_Z14convolution_2dPiS_iiS_i_param_5];
	cvta.to.global.u64 	%rd1, %rd11;
	cvta.to.global.u64 	%rd2, %rd10;
	mov.u32 	%r79, %ctaid.x;
	mov.u32 	%r80, %ntid.x;
	mov.u32 	%r81, %tid.x;
	mad.lo.s32 	%r1, %r79, %r80, %r81;
	mov.u32 	%r82, %ctaid.y;
	mov.u32 	%r83, %ntid.y;
	mov.u32 	%r84, %tid.y;
	mad.lo.s32 	%r2, %r82, %r83, %r84;
	shr.u32 	%r85, %r78, 31;
	add.s32 	%r86, %r78, %r85;
	shr.s32 	%r3, %r86, 1;
	setp.ge.s32 	%p2, %r2, %r76;
	setp.ge.s32 	%p3, %r1, %r77;
	or.pred  	%p4, %p2, %p3;
	@%p4 bra 	$L__BB0_46;
	neg.s32 	%r4, %r3;
	setp.lt.s32 	%p5, %r78, -1;
	mov.b32 	%r180, 0;
	@%p5 bra 	$L__BB0_45;
	abs.s32 	%r5, %r3;
	add.s32 	%r6, %r3, %r5;
	add.s32 	%r89, %r6, 1;
	and.b32  	%r7, %r89, 7;
	mov.b32 	%r180, 0;
	mov.u32 	%r149, %r4;
$L__BB0_3:
	mov.u32 	%r8, %r149;
	setp.lt.u32 	%p6, %r6, 7;
	add.s32 	%r91, %r8, %r2;
	setp.gt.s32 	%p7, %r91, -1;
	setp.lt.s32 	%p8, %r91, %r76;
	and.pred  	%p1, %p7, %p8;
	mul.lo.s32 	%r11, %r91, %r77;
	add.s32 	%r92, %r8, %r3;
	mul.lo.s32 	%r151, %r92, %r78;
	add.s32 	%r13, %r151, %r3;
	mov.u32 	%r173, %r4;
	@%p6 bra 	$L__BB0_23;
	add.s32 	%r93, %r6, 1;
	and.b32  	%r94, %r93, -8;
	neg.s32 	%r154, %r94;
	sub.s32 	%r155, 3, %r3;
	sub.s32 	%r153, %r1, %r3;
	add.s32 	%r152, %r153, %r11;
$L__BB0_5:
	.pragma "nounroll";
	setp.gt.s32 	%p9, %r153, -1;
	setp.lt.s32 	%p10, %r153, %r77;
	and.pred  	%p11, %p9, %p10;
	and.pred  	%p12, %p1, %p11;
	mul.wide.s32 	%rd12, %r152, 4;
	add.s64 	%rd3, %rd2, %rd12;
	mul.wide.s32 	%rd13, %r151, 4;
	add.s64 	%rd4, %rd1, %rd13;
	not.pred 	%p13, %p12;
	@%p13 bra 	$L__BB0_7;
	ld.global.u32 	%r95, [%rd3];
	ld.global.u32 	%r96, [%rd4];
	mad.lo.s32 	%r180, %r96, %r95, %r180;
$L__BB0_7:
	add.s32 	%r97, %r153, 1;
	setp.gt.s32 	%p14, %r97, -1;
	setp.lt.s32 	%p15, %r97, %r77;
	and.pred  	%p16, %p14, %p15;
	and.pred  	%p17, %p1, %p16;
	not.pred 	%p18, %p17;
	@%p18 bra 	$L__BB0_9;
	ld.global.u32 	%r98, [%rd3+4];
	ld.global.u32 	%r99, [%rd4+4];
	mad.lo.s32 	%r180, %r99, %r98, %r180;
$L__BB0_9:
	add.s32 	%r100, %r153, 2;
	setp.gt.s32 	%p19, %r100, -1;
	setp.lt.s32 	%p20, %r100, %r77;
	and.pred  	%p21, %p19, %p20;
	and.pred  	%p22, %p1, %p21;
	not.pred 	%p23, %p22;
	@%p23 bra 	$L__BB0_11;
	ld.global.u32 	%r101, [%rd3+8];
	ld.global.u32 	%r102, [%rd4+8];
	mad.lo.s32 	%r180, %r102, %r101, %r180;
$L__BB0_11:
	add.s32 	%r103, %r153, 3;
	setp.gt.s32 	%p24, %r103, -1;
	setp.lt.s32 	%p25, %r103, %r77;
	and.pred  	%p26, %p24, %p25;
	and.pred  	%p27, %p1, %p26;
	not.pred 	%p28, %p27;
	@%p28 bra 	$L__BB0_13;
	ld.global.u32 	%r104, [%rd3+12];
	ld.global.u32 	%r105, [%rd4+12];
	mad.lo.s32 	%r180, %r105, %r104, %r180;
$L__BB0_13:
	add.s32 	%r106, %r153, 4;
	setp.gt.s32 	%p29, %r106, -1;
	setp.lt.s32 	%p30, %r106, %r77;
	and.pred  	%p31, %p29, %p30;
	and.pred  	%p32, %p1, %p31;
	not.pred 	%p33, %p32;
	@%p33 bra 	$L__BB0_15;
	ld.global.u32 	%r107, [%rd3+16];
	ld.global.u32 	%r108, [%rd4+16];
	mad.lo.s32 	%r180, %r108, %r107, %r180;
$L__BB0_15:
	add.s32 	%r109, %r153, 5;
	setp.gt.s32 	%p34, %r109, -1;
	setp.lt.s32 	%p35, %r109, %r77;
	and.pred  	%p36, %p34, %p35;
	and.pred  	%p37, %p1, %p36;
	not.pred 	%p38, %p37;
	@%p38 bra 	$L__BB0_17;
	ld.global.u32 	%r110, [%rd3+20];
	ld.global.u32 	%r111, [%rd4+20];
	mad.lo.s32 	%r180, %r111, %r110, %r180;
$L__BB0_17:
	add.s32 	%r112, %r153, 6;
	setp.gt.s32 	%p39, %r112, -1;
	setp.lt.s32 	%p40, %r112, %r77;
	and.pred  	%p41, %p39, %p40;
	and.pred  	%p42, %p1, %p41;
	not.pred 	%p43, %p42;
	@%p43 bra 	$L__BB0_19;
	ld.global.u32 	%r113, [%rd3+24];
	ld.global.u32 	%r114, [%rd4+24];
	mad.lo.s32 	%r180, %r114, %r113, %r180;
$L__BB0_19:
	add.s32 	%r115, %r153, 7;
	setp.gt.s32 	%p44, %r115, -1;
	setp.lt.s32 	%p45, %r115, %r77;
	and.pred  	%p46, %p44, %p45;
	and.pred  	%p47, %p1, %p46;
	not.pred 	%p48, %p47;
	@%p48 bra 	$L__BB0_21;
	ld.global.u32 	%r116, [%rd3+28];
	ld.global.u32 	%r117, [%rd4+28];
	mad.lo.s32 	%r180, %r117, %r116, %r180;
$L__BB0_21:
	add.s32 	%r155, %r155, 8;
	add.s32 	%r154, %r154, 8;
	add.s32 	%r153, %r153, 8;
	add.s32 	%r152, %r152, 8;
	add.s32 	%r151, %r151, 8;
	setp.ne.s32 	%p49, %r154, 0;
	@%p49 bra 	$L__BB0_5;
	add.s32 	%r173, %r155, -3;
$L__BB0_23:
	setp.eq.s32 	%p50, %r7, 0;
	@%p50 bra 	$L__BB0_44;
	add.s32 	%r119, %r7, -1;
	setp.lt.u32 	%p51, %r119, 3;
	@%p51 bra 	$L__BB0_34;
	add.s32 	%r49, %r173, %r1;
	setp.gt.s32 	%p52, %r49, -1;
	setp.lt.s32 	%p53, %r49, %r77;
	and.pred  	%p54, %p52, %p53;
	and.pred  	%p56, %p1, %p54;
	add.s32 	%r120, %r49, %r11;
	mul.wide.s32 	%rd14, %r120, 4;
	add.s64 	%rd5, %rd2, %rd14;
	add.s32 	%r121, %r13, %r173;
	mul.wide.s32 	%rd15, %r121, 4;
	add.s64 	%rd6, %rd1, %rd15;
	not.pred 	%p57, %p56;
	@%p57 bra 	$L__BB0_27;
	ld.global.u32 	%r122, [%rd5];
	ld.global.u32 	%r123, [%rd6];
	mad.lo.s32 	%r180, %r123, %r122, %r180;
$L__BB0_27:
	add.s32 	%r124, %r49, 1;
	setp.gt.s32 	%p58, %r124, -1;
	setp.lt.s32 	%p59, %r124, %r77;
	and.pred  	%p60, %p58, %p59;
	and.pred  	%p61, %p1, %p60;
	not.pred 	%p62, %p61;
	@%p62 bra 	$L__BB0_29;
	ld.global.u32 	%r125, [%rd5+4];
	ld.global.u32 	%r126, [%rd6+4];
	mad.lo.s32 	%r180, %r126, %r125, %r180;
$L__BB0_29:
	add.s32 	%r127, %r49, 2;
	setp.gt.s32 	%p63, %r127, -1;
	setp.lt.s32 	%p64, %r127, %r77;
	and.pred  	%p65, %p63, %p64;
	and.pred  	%p66, %p1, %p65;
	not.pred 	%p67, %p66;
	@%p67 bra 	$L__BB0_31;
	ld.global.u32 	%r128, [%rd5+8];
	ld.global.u32 	%r129, [%rd6+8];
	mad.lo.s32 	%r180, %r129, %r128, %r180;
$L__BB0_31:
	add.s32 	%r130, %r49, 3;
	setp.gt.s32 	%p68, %r130, -1;
	setp.lt.s32 	%p69, %r130, %r77;
	and.pred  	%p70, %p68, %p69;
	and.pred  	%p71, %p1, %p70;
	not.pred 	%p72, %p71;
	@%p72 bra 	$L__BB0_33;
	ld.global.u32 	%r131, [%rd5+12];
	ld.global.u32 	%r132, [%rd6+12];
	mad.lo.s32 	%r180, %r132, %r131, %r180;
$L__BB0_33:
	add.s32 	%r173, %r173, 4;
$L__BB0_34:
	add.s32 	%r135, %r6, 1;
	and.b32  	%r134, %r135, 3;
	setp.eq.s32 	%p73, %r134, 0;
	@%p73 bra 	$L__BB0_44;
	setp.eq.s32 	%p74, %r134, 1;
	@%p74 bra 	$L__BB0_41;
	add.s32 	%r62, %r173, %r1;
	setp.gt.s32 	%p75, %r62, -1;
	setp.lt.s32 	%p76, %r62, %r77;
	and.pred  	%p77, %p75, %p76;
	and.pred  	%p79, %p1, %p77;
	add.s32 	%r136, %r62, %r11;
	mul.wide.s32 	%rd16, %r136, 4;
	add.s64 	%rd7, %rd2, %rd16;
	add.s32 	%r137, %r13, %r173;
	mul.wide.s32 	%rd17, %r137, 4;
	add.s64 	%rd8, %rd1, %rd17;
	not.pred 	%p80, %p79;
	@%p80 bra 	$L__BB0_38;
	ld.global.u32 	%r138, [%rd7];
	ld.global.u32 	%r139, [%rd8];
	mad.lo.s32 	%r180, %r139, %r138, %r180;
$L__BB0_38:
	add.s32 	%r140, %r62, 1;
	setp.gt.s32 	%p81, %r140, -1;
	setp.lt.s32 	%p82, %r140, %r77;
	and.pred  	%p83, %p81, %p82;
	and.pred  	%p84, %p1, %p83;
	not.pred 	%p85, %p84;
	@%p85 bra 	$L__BB0_40;
	ld.global.u32 	%r141, [%rd7+4];
	ld.global.u32 	%r142, [%rd8+4];
	mad.lo.s32 	%r180, %r142, %r141, %r180;
$L__BB0_40:
	add.s32 	%r173, %r173, 2;
$L__BB0_41:
	and.b32  	%r143, %r6, 1;
	setp.eq.b32 	%p86, %r143, 1;
	@%p86 bra 	$L__BB0_44;
	add.s32 	%r71, %r173, %r1;
	setp.gt.s32 	%p87, %r71, -1;
	setp.lt.s32 	%p88, %r71, %r77;
	and.pred  	%p89, %p87, %p88;
	and.pred  	%p91, %p1, %p89;
	not.pred 	%p92, %p91;
	@%p92 bra 	$L__BB0_44;
	add.s32 	%r144, %r71, %r11;
	mul.wide.s32 	%rd18, %r144, 4;
	add.s64 	%rd19, %rd2, %rd18;
	ld.global.u32 	%r145, [%rd19];
	add.s32 	%r146, %r13, %r173;
	mul.wide.s32 	%rd20, %r146, 4;
	add.s64 	%rd21, %rd1, %rd20;
	ld.global.u32 	%r147, [%rd21];
	mad.lo.s32 	%r180, %r147, %r145, %r180;
$L__BB0_44:
	add.s32 	%r149, %r8, 1;
	setp.ne.s32 	%p93, %r8, %r5;
	@%p93 bra 	$L__BB0_3;
$L__BB0_45:
	mad.lo.s32 	%r148, %r77, %r2, %r1;
	cvta.to.global.u64 	%rd22, %rd9;
	mul.wide.s32 	%rd23, %r148, 4;
	add.s64 	%rd24, %rd22, %rd23;
	st.global.u32 	[%rd24], %r180;
$L__BB0_46:
	ret;

}
	// .globl	_Z20convolution_2d_tiledPiS_iiS_ii
.visible .entry _Z20convolution_2d_tiledPiS_iiS_ii(
	.param .u64 .ptr .align 1 _Z20convolution_2d_tiledPiS_iiS_ii_param_0,
	.param .u64 .ptr .align 1 _Z20convolution_2d_tiledPiS_iiS_ii_param_1,
	.param .u32 _Z20convolution_2d_tiledPiS_iiS_ii_param_2,
	.param .u32 _Z20convolution_2d_tiledPiS_iiS_ii_param_3,
	.param .u64 .ptr .align 1 _Z20convolution_2d_tiledPiS_iiS_ii_param_4,
	.param .u32 _Z20convolution_2d_tiledPiS_iiS_ii_param_5,
	.param .u32 _Z20convolution_2d_tiledPiS_iiS_ii_param_6
)
{
	.reg .pred 	%p<31>;
	.reg .b32 	%r<213>;
	.reg .b64 	%rd<39>;

	ld.param.u64 	%rd8, [_Z20convolution_2d_tiledPiS_iiS_ii_param_1];
	ld.param.u32 	%r55, [_Z20convolution_2d_tiledPiS_iiS_ii_param_3];
	ld.param.u64 	%rd9, [_Z20convolution_2d_tiledPiS_iiS_ii_param_4];
	ld.param.u32 	%r56, [_Z20convolution_2d_tiledPiS_iiS_ii_param_5];
	ld.param.u32 	%r57, [_Z20convolution_2d_tiledPiS_iiS_ii_param_6];
	cvta.to.global.u64 	%rd1, %rd9;
	shr.u32 	%r58, %r56, 31;
	add.s32 	%r59, %r56, %r58;
	shr.s32 	%r1, %r59, 1;
	and.b32  	%r60, %r59, -2;
	add.s32 	%r2, %r60, %r57;
	mov.u32 	%r3, %tid.x;
	mov.u32 	%r4, %tid.y;
	mov.u32 	%r61, %ctaid.x;
	mad.lo.s32 	%r5, %r57, %r61, %r3;
	mov.u32 	%r62, %ctaid.y;
	mad.lo.s32 	%r6, %r57, %r62, %r4;
	mad.lo.s32 	%r63, %r2, %r4, %r3;
	shl.b32 	%r64, %r63, 2;
	mov.u32 	%r65, shared_mem;
	add.s32 	%r7, %r65, %r64;
	mov.b32 	%r66, 0;
	st.shared.u32 	[%r7], %r66;
	add.s32 	%r67, %r56, %r57;
	add.s32 	%r68, %r67, -1;
	div.s32 	%r8, %r68, %r57;
	setp.lt.s32 	%p2, %r8, 1;
	@%p2 bra 	$L__BB1_23;
	ld.param.u32 	%r192, [_Z20convolution_2d_tiledPiS_iiS_ii_param_2];
	cvta.to.global.u64 	%rd10, %rd8;
	sub.s32 	%r70, %r2, %r1;
	min.u32 	%r71, %r3, %r4;
	setp.ge.u32 	%p3, %r71, %r1;
	max.u32 	%r72, %r3, %r4;
	setp.lt.u32 	%p4, %r72, %r70;
	and.pred  	%p5, %p4, %p3;
	setp.lt.s32 	%p6, %r5, %r55;
	and.pred  	%p7, %p6, %p5;
	setp.lt.s32 	%p8, %r6, %r192;
	and.pred  	%p1, %p8, %p7;
	sub.s32 	%r9, %r4, %r1;
	sub.s32 	%r10, %r3, %r1;
	mad.lo.s32 	%r73, %r6, %r55, %r5;
	mul.wide.s32 	%rd11, %r73, 4;
	add.s64 	%rd2, %rd10, %rd11;
	and.b32  	%r11, %r56, 15;
	and.b32  	%r12, %r56, 7;
	and.b32  	%r13, %r56, 2147483632;
	and.b32  	%r14, %r56, 3;
	sub.s32 	%r195, %r6, %r1;
	sub.s32 	%r196, %r5, %r1;
	mov.b32 	%r194, 0;
	not.pred 	%p18, %p1;
$L__BB1_2:
	ld.param.u32 	%r193, [_Z20convolution_2d_tiledPiS_iiS_ii_param_2];
	mad.lo.s32 	%r20, %r194, %r57, %r196;
	setp.gt.s32 	%p9, %r195, -1;
	setp.lt.s32 	%p10, %r195, %r193;
	and.pred  	%p11, %p9, %p10;
	setp.gt.s32 	%p12, %r20, -1;
	setp.lt.s32 	%p13, %r20, %r55;
	and.pred  	%p14, %p12, %p13;
	and.pred  	%p16, %p11, %p14;
	not.pred 	%p17, %p16;
	@%p17 bra 	$L__BB1_4;
	ld.param.u64 	%rd37, [_Z20convolution_2d_tiledPiS_iiS_ii_param_0];
	mad.lo.s32 	%r74, %r195, %r55, %r20;
	cvta.to.global.u64 	%rd12, %rd37;
	mul.wide.s32 	%rd13, %r74, 4;
	add.s64 	%rd14, %rd12, %rd13;
	ld.global.u32 	%r75, [%rd14];
	st.shared.u32 	[%r7], %r75;
$L__BB1_4:
	bar.sync 	0;
	@%p18 bra 	$L__BB1_22;
	setp.lt.s32 	%p19, %r56, 1;
	mov.b32 	%r211, 0;
	@%p19 bra 	$L__BB1_21;
	mov.b32 	%r197, 0;
	mov.u32 	%r211, %r197;
$L__BB1_7:
	setp.lt.u32 	%p20, %r56, 16;
	add.s32 	%r80, %r9, %r197;
	mad.lo.s32 	%r23, %r80, %r2, %r10;
	mul.lo.s32 	%r24, %r197, %r56;
	mov.b32 	%r206, 0;
	@%p20 bra 	$L__BB1_10;
	and.b32  	%r81, %r56, 2147483632;
	neg.s32 	%r200, %r81;
	shl.b32 	%r82, %r23, 2;
	mov.u32 	%r83, shared_mem;
	add.s32 	%r84, %r83, %r82;
	add.s32 	%r199, %r84, 32;
	mul.wide.u32 	%rd15, %r24, 4;
	add.s64 	%rd16, %rd1, %rd15;
	add.s64 	%rd38, %rd16, 32;
$L__BB1_9:
	.pragma "nounroll";
	ld.shared.u32 	%r85, [%r199+-32];
	ld.global.u32 	%r86, [%rd38+-32];
	mad.lo.s32 	%r87, %r86, %r85, %r211;
	ld.shared.u32 	%r88, [%r199+-28];
	ld.global.u32 	%r89, [%rd38+-28];
	mad.lo.s32 	%r90, %r89, %r88, %r87;
	ld.shared.u32 	%r91, [%r199+-24];
	ld.global.u32 	%r92, [%rd38+-24];
	mad.lo.s32 	%r93, %r92, %r91, %r90;
	ld.shared.u32 	%r94, [%r199+-20];
	ld.global.u32 	%r95, [%rd38+-20];
	mad.lo.s32 	%r96, %r95, %r94, %r93;
	ld.shared.u32 	%r97, [%r199+-16];
	ld.global.u32 	%r98, [%rd38+-16];
	mad.lo.s32 	%r99, %r98, %r97, %r96;
	ld.shared.u32 	%r100, [%r199+-12];
	ld.global.u32 	%r101, [%rd38+-12];
	mad.lo.s32 	%r102, %r101, %r100, %r99;
	ld.shared.u32 	%r103, [%r199+-8];
	ld.global.u32 	%r104, [%rd38+-8];
	mad.lo.s32 	%r105, %r104, %r103, %r102;
	ld.shared.u32 	%r106, [%r199+-4];
	ld.global.u32 	%r107, [%rd38+-4];
	mad.lo.s32 	%r108, %r107, %r106, %r105;
	ld.shared.u32 	%r109, [%r199];
	ld.global.u32 	%r110, [%rd38];
	mad.lo.s32 	%r111, %r110, %r109, %r108;
	ld.shared.u32 	%r112, [%r199+4];
	ld.global.u32 	%r113, [%rd38+4];
	mad.lo.s32 	%r114, %r113, %r112, %r111;
	ld.shared.u32 	%r115, [%r199+8];
	ld.global.u32 	%r116, [%rd38+8];
	mad.lo.s32 	%r117, %r116, %r115, %r114;
	ld.shared.u32 	%r118, [%r199+12];
	ld.global.u32 	%r119, [%rd38+12];
	mad.lo.s32 	%r120, %r119, %r118, %r117;
	ld.shared.u32 	%r121, [%r199+16];
	ld.global.u32 	%r122, [%rd38+16];
	mad.lo.s32 	%r123, %r122, %r121, %r120;
	ld.shared.u32 	%r124, [%r199+20];
	ld.global.u32 	%r125, [%rd38+20];
	mad.lo.s32 	%r126, %r125, %r124, %r123;
	ld.shared.u32 	%r127, [%r199+24];
	ld.global.u32 	%r128, [%rd38+24];
	mad.lo.s32 	%r129, %r128, %r127, %r126;
	ld.shared.u32 	%r130, [%r199+28];
	ld.global.u32 	%r131, [%rd38+28];
	mad.lo.s32 	%r211, %r131, %r130, %r129;
	add.s32 	%r200, %r200, 16;
	add.s32 	%r199, %r199, 64;
	add.s64 	%rd38, %rd38, 64;
	setp.ne.s32 	%p21, %r200, 0;
	mov.u32 	%r206, %r13;
	@%p21 bra 	$L__BB1_9;
$L__BB1_10:
	setp.eq.s32 	%p22, %r11, 0;
	@%p22 bra 	$L__BB1_20;
	add.s32 	%r133, %r11, -1;
	setp.lt.u32 	%p23, %r133, 7;
	@%p23 bra 	$L__BB1_13;
	add.s32 	%r134, %r23, %r206;
	shl.b32 	%r135, %r134, 2;
	mov.u32 	%r136, shared_mem;
	add.s32 	%r137, %r136, %r135;
	ld.shared.u32 	%r138, [%r137];
	add.s32 	%r139, %r206, %r24;
	mul.wide.u32 	%rd17, %r139, 4;
	add.s64 	%rd18, %rd1, %rd17;
	ld.global.u32 	%r140, [%rd18];
	mad.lo.s32 	%r141, %r140, %r138, %r211;
	ld.shared.u32 	%r142, [%r137+4];
	cvt.u64.u32 	%rd19, %r24;
	cvt.u64.u32 	%rd20, %r206;
	add.s64 	%rd21, %rd20, %rd19;
	shl.b64 	%rd22, %rd21, 2;
	add.s64 	%rd23, %rd1, %rd22;
	ld.global.u32 	%r143, [%rd23+4];
	mad.lo.s32 	%r144, %r143, %r142, %r141;
	ld.shared.u32 	%r145, [%r137+8];
	ld.global.u32 	%r146, [%rd23+8];
	mad.lo.s32 	%r147, %r146, %r145, %r144;
	ld.shared.u32 	%r148, [%r137+12];
	ld.global.u32 	%r149, [%rd23+12];
	mad.lo.s32 	%r150, %r149, %r148, %r147;
	ld.shared.u32 	%r151, [%r137+16];
	ld.global.u32 	%r152, [%rd23+16];
	mad.lo.s32 	%r153, %r152, %r151, %r150;
	ld.shared.u32 	%r154, [%r137+20];
	ld.global.u32 	%r155, [%rd23+20];
	mad.lo.s32 	%r156, %r155, %r154, %r153;
	ld.shared.u32 	%r157, [%r137+24];
	ld.global.u32 	%r158, [%rd23+24];
	mad.lo.s32 	%r159, %r158, %r157, %r156;
	ld.shared.u32 	%r160, [%r137+28];
	ld.global.u32 	%r161, [%rd23+28];
	mad.lo.s32 	%r211, %r161, %r160, %r159;
	add.s32 	%r206, %r206, 8;
$L__BB1_13:
	setp.eq.s32 	%p24, %r12, 0;
	@%p24 bra 	$L__BB1_20;
	add.s32 	%r163, %r12, -1;
	setp.lt.u32 	%p25, %r163, 3;
	@%p25 bra 	$L__BB1_16;
	add.s32 	%r164, %r23, %r206;
	shl.b32 	%r165, %r164, 2;
	mov.u32 	%r166, shared_mem;
	add.s32 	%r167, %r166, %r165;
	ld.shared.u32 	%r168, [%r167];
	add.s32 	%r169, %r206, %r24;
	mul.wide.u32 	%rd24, %r169, 4;
	add.s64 	%rd25, %rd1, %rd24;
	ld.global.u32 	%r170, [%rd25];
	mad.lo.s32 	%r171, %r170, %r168, %r211;
	ld.shared.u32 	%r172, [%r167+4];
	cvt.u64.u32 	%rd26, %r24;
	cvt.u64.u32 	%rd27, %r206;
	add.s64 	%rd28, %rd27, %rd26;
	shl.b64 	%rd29, %rd28, 2;
	add.s64 	%rd30, %rd1, %rd29;
	ld.global.u32 	%r173, [%rd30+4];
	mad.lo.s32 	%r174, %r173, %r172, %r171;
	ld.shared.u32 	%r175, [%r167+8];
	ld.global.u32 	%r176, [%rd30+8];
	mad.lo.s32 	%r177, %r176, %r175, %r174;
	ld.shared.u32 	%r178, [%r167+12];
	ld.global.u32 	%r179, [%rd30+12];
	mad.lo.s32 	%r211, %r179, %r178, %r177;
	add.s32 	%r206, %r206, 4;
$L__BB1_16:
	setp.eq.s32 	%p26, %r14, 0;
	@%p26 bra 	$L__BB1_20;
	setp.eq.s32 	%p27, %r14, 1;
	add.s32 	%r180, %r23, %r206;
	shl.b32 	%r181, %r180, 2;
	mov.u32 	%r182, shared_mem;
	add.s32 	%r46, %r182, %r181;
	ld.shared.u32 	%r183, [%r46];
	add.s32 	%r184, %r206, %r24;
	mul.wide.u32 	%rd31, %r184, 4;
	add.s64 	%rd32, %rd1, %rd31;
	ld.global.u32 	%r185, [%rd32];
	mad.lo.s32 	%r211, %r185, %r183, %r211;
	@%p27 bra 	$L__BB1_20;
	setp.eq.s32 	%p28, %r14, 2;
	ld.shared.u32 	%r186, [%r46+4];
	cvt.u64.u32 	%rd33, %r24;
	cvt.u64.u32 	%rd34, %r206;
	add.s64 	%rd35, %rd34, %rd33;
	shl.b64 	%rd36, %rd35, 2;
	add.s64 	%rd6, %rd1, %rd36;
	ld.global.u32 	%r187, [%rd6+4];
	mad.lo.s32 	%r211, %r187, %r186, %r211;
	@%p28 bra 	$L__BB1_20;
	ld.shared.u32 	%r188, [%r46+8];
	ld.global.u32 	%r189, [%rd6+8];
	mad.lo.s32 	%r211, %r189, %r188, %r211;
$L__BB1_20:
	add.s32 	%r197, %r197, 1;
	setp.ne.s32 	%p29, %r197, %r56;
	@%p29 bra 	$L__BB1_7;
$L__BB1_21:
	ld.global.u32 	%r190, [%rd2];
	add.s32 	%r191, %r190, %r211;
	st.global.u32 	[%rd2], %r191;
$L__BB1_22:
	add.s32 	%r194, %r194, 1;
	setp.ne.s32 	%p30, %r194, %r8;
	mov.u32 	%r195, %r6;
	mov.u32 	%r196, %r5;
	@%p30 bra 	$L__BB1_2;
$L__BB1_23:
	ret;

}


// ===== COMPILED SASS (sm_100) =====

	.target	sm_100

	.elftype	@"ET_EXEC"


//--------------------- .note.nv.tkinfo           --------------------------
	.section	.note.nv.tkinfo,"",@"SHT_NOTE"
	.sectionflags	@"SHF_NOTE_NV_TKINFO"
	.tkinfo
        /*0018*/ 	.word	0x00000002
        /*0030*/ 	.string	""
        /*0030*/ 	.string	"ptxas"
        /*0030*/ 	.string	"Cuda compilation tools, release 13.0, V13.0.88"
        /*0030*/ 	.string	"Build cuda_13.0.r13.0/compiler.36424714_0"
        /*0030*/ 	.string	"-arch sm_100 -m 64 "



//--------------------- .note.nv.cuinfo           --------------------------
	.section	.note.nv.cuinfo,"",@"SHT_NOTE"
	.sectionflags	@"SHF_NOTE_NV_CUINFO"
        /*0018*/ 	.short	0x0002
        /*001a*/ 	.short	0x0064
        /*001c*/ 	.short	0x0082
	.zero		2


//--------------------- .nv.info                  --------------------------
	.section	.nv.info,"",@"SHT_CUDA_INFO"
	.align	4


	//----- nvinfo : EIATTR_REGCOUNT
	.align		4
        /*0000*/ 	.byte	0x04, 0x2f
        /*0002*/ 	.short	(.L_1 - .L_0)
	.align		4
.L_0:
        /*0004*/ 	.word	index@(_Z14convolution_2dPiS_iiS_i)
        /*0008*/ 	.word	0x0000001e


	//----- nvinfo : EIATTR_FRAME_SIZE
	.align		4
.L_1:
        /*000c*/ 	.byte	0x04, 0x11
        /*000e*/ 	.short	(.L_3 - .L_2)
	.align		4
.L_2:
        /*0010*/ 	.word	index@(_Z14convolution_2dPiS_iiS_i)
        /*0014*/ 	.word	0x00000000


	//----- nvinfo : EIATTR_REGCOUNT
	.align		4
.L_3:
        /*0018*/ 	.byte	0x04, 0x2f
        /*001a*/ 	.short	(.L_5 - .L_4)
	.align		4
.L_4:
        /*001c*/ 	.word	index@(_Z20convolution_2d_tiledPiS_iiS_ii)
        /*0020*/ 	.word	0x0000001e


	//----- nvinfo : EIATTR_FRAME_SIZE
	.align		4
.L_5:
        /*0024*/ 	.byte	0x04, 0x11
        /*0026*/ 	.short	(.L_7 - .L_6)
	.align		4
.L_6:
        /*0028*/ 	.word	index@(_Z20convolution_2d_tiledPiS_iiS_ii)
        /*002c*/ 	.word	0x00000000


	//----- nvinfo : EIATTR_MIN_STACK_SIZE
	.align		4
.L_7:
        /*0030*/ 	.byte	0x04, 0x12
        /*0032*/ 	.short	(.L_9 - .L_8)
	.align		4
.L_8:
        /*0034*/ 	.word	index@(_Z20convolution_2d_tiledPiS_iiS_ii)
        /*0038*/ 	.word	0x00000000


	//----- nvinfo : EIATTR_MIN_STACK_SIZE
	.align		4
.L_9:
        /*003c*/ 	.byte	0x04, 0x12
        /*003e*/ 	.short	(.L_11 - .L_10)
	.align		4
.L_10:
        /*0040*/ 	.word	index@(_Z14convolution_2dPiS_iiS_i)
        /*0044*/ 	.word	0x00000000
.L_11:


//--------------------- .nv.compat                --------------------------
	.section	.nv.compat,"",@"SHT_CUDA_COMPAT_INFO"
	.align	4
        /*0000*/ 	.byte	0x02, 0x09, 0x00, 0x00, 0x02, 0x02, 0x01, 0x00, 0x02, 0x05, 0x05, 0x00, 0x03, 0x07, 0x01, 0x01
        /*0010*/ 	.byte	0x02, 0x03, 0x00, 0x00, 0x02, 0x06, 0x01, 0x00, 0x04, 0x0b, 0x08, 0x00, 0x09, 0x00, 0x00, 0x00
        /*0020*/ 	.byte	0x00, 0x00, 0x00, 0x00


//--------------------- .nv.info._Z20convolution_2d_tiledPiS_iiS_ii --------------------------
	.section	.nv.info._Z20convolution_2d_tiledPiS_iiS_ii,"",@"SHT_CUDA_INFO"
	.sectionflags	@""
	.align	4


	//----- nvinfo : EIATTR_CUDA_API_VERSION
	.align		4
        /*0000*/ 	.byte	0x04, 0x37
        /*0002*/ 	.short	(.L_13 - .L_12)
.L_12:
        /*0004*/ 	.word	0x00000082


	//----- nvinfo : EIATTR_KPARAM_INFO
	.align		4
.L_13:
        /*0008*/ 	.byte	0x04, 0x17
        /*000a*/ 	.short	(.L_15 - .L_14)
.L_14:
        /*000c*/ 	.word	0x00000000
        /*0010*/ 	.short	0x0006
        /*0012*/ 	.short	0x0024
        /*0014*/ 	.byte	0x00, 0xf0, 0x11, 0x00


	//----- nvinfo : EIATTR_KPARAM_INFO
	.align		4
.L_15:
        /*0018*/ 	.byte	0x04, 0x17
        /*001a*/ 	.short	(.L_17 - .L_16)
.L_16:
        /*001c*/ 	.word	0x00000000
        /*0020*/ 	.short	0x0005
        /*0022*/ 	.short	0x0020
        /*0024*/ 	.byte	0x00, 0xf0, 0x11, 0x00


	//----- nvinfo : EIATTR_KPARAM_INFO
	.align		4
.L_17:
        /*0028*/ 	.byte	0x04, 0x17
        /*002a*/ 	.short	(.L_19 - .L_18)
.L_18:
        /*002c*/ 	.word	0x00000000
        /*0030*/ 	.short	0x0004
        /*0032*/ 	.short	0x0018
        /*0034*/ 	.byte	0x00, 0xf5, 0x21, 0x00


	//----- nvinfo : EIATTR_KPARAM_INFO
	.align		4
.L_19:
        /*0038*/ 	.byte	0x04, 0x17
        /*003a*/ 	.short	(.L_21 - .L_20)
.L_20:
        /*003c*/ 	.word	0x00000000
        /*0040*/ 	.short	0x0003
        /*0042*/ 	.short	0x0014
        /*0044*/ 	.byte	0x00, 0xf0, 0x11, 0x00


	//----- nvinfo : EIATTR_KPARAM_INFO
	.align		4
.L_21:
        /*0048*/ 	.byte	0x04, 0x17
        /*004a*/ 	.short	(.L_23 - .L_22)
.L_22:
        /*004c*/ 	.word	0x00000000
        /*0050*/ 	.short	0x0002
        /*0052*/ 	.short	0x0010
        /*0054*/ 	.byte	0x00, 0xf0, 0x11, 0x00


	//----- nvinfo : EIATTR_KPARAM_INFO
	.align		4
.L_23:
        /*0058*/ 	.byte	0x04, 0x17
        /*005a*/ 	.short	(.L_25 - .L_24)
.L_24:
        /*005c*/ 	.word	0x00000000
        /*0060*/ 	.short	0x0001
        /*0062*/ 	.short	0x0008
        /*0064*/ 	.byte	0x00, 0xf5, 0x21, 0x00


	//----- nvinfo : EIATTR_KPARAM_INFO
	.align		4
.L_25:
        /*0068*/ 	.byte	0x04, 0x17
        /*006a*/ 	.short	(.L_27 - .L_26)
.L_26:
        /*006c*/ 	.word	0x00000000
        /*0070*/ 	.short	0x0000
        /*0072*/ 	.short	0x0000
        /*0074*/ 	.byte	0x00, 0xf5, 0x21, 0x00


	//----- nvinfo : EIATTR_SPARSE_MMA_MASK
	.align		4
.L_27:
        /*0078*/ 	.byte	0x03, 0x50
        /*007a*/ 	.short	0x0000


	//----- nvinfo : EIATTR_MAXREG_COUNT
	.align		4
        /*007c*/ 	.byte	0x03, 0x1b
        /*007e*/ 	.short	0x00ff


	//----- nvinfo : EIATTR_NUM_BARRIERS
	.align		4
        /*0080*/ 	.byte	0x02, 0x4c
        /*0082*/ 	.byte	0x01
	.zero		1


	//----- nvinfo : EIATTR_MERCURY_ISA_VERSION
	.align		4
        /*0084*/ 	.byte	0x03, 0x5f
        /*0086*/ 	.short	0x0101


	//----- nvinfo : EIATTR_VRC_CTA_INIT_COUNT
	.align		4
        /*0088*/ 	.byte	0x02, 0x4a
	.zero		1
	.zero		1


	//----- nvinfo : EIATTR_EXIT_INSTR_OFFSETS
	.align		4
        /*008c*/ 	.byte	0x04, 0x1c
        /*008e*/ 	.short	(.L_29 - .L_28)


	//   ....[0]....
.L_28:
        /*0090*/ 	.word	0x00000290


	//   ....[1]....
        /*0094*/ 	.word	0x00001160


	//----- nvinfo : EIATTR_CRS_STACK_SIZE
	.align		4
.L_29:
        /*0098*/ 	.byte	0x04, 0x1e
        /*009a*/ 	.short	(.L_31 - .L_30)
.L_30:
        /*009c*/ 	.word	0x00000000


	//----- nvinfo : EIATTR_CBANK_PARAM_SIZE
	.align		4
.L_31:
        /*00a0*/ 	.byte	0x03, 0x19
        /*00a2*/ 	.short	0x0028


	//----- nvinfo : EIATTR_PARAM_CBANK
	.align		4
        /*00a4*/ 	.byte	0x04, 0x0a
        /*00a6*/ 	.short	(.L_33 - .L_32)
	.align		4
.L_32:
        /*00a8*/ 	.word	index@(.nv.constant0._Z20convolution_2d_tiledPiS_iiS_ii)
        /*00ac*/ 	.short	0x0380
        /*00ae*/ 	.short	0x0028


	//----- nvinfo : EIATTR_SW_WAR
	.align		4
.L_33:
        /*00b0*/ 	.byte	0x04, 0x36
        /*00b2*/ 	.short	(.L_35 - .L_34)
.L_34:
        /*00b4*/ 	.word	0x00000008
.L_35:


//--------------------- .nv.info._Z14convolution_2dPiS_iiS_i --------------------------
	.section	.nv.info._Z14convolution_2dPiS_iiS_i,"",@"SHT_CUDA_INFO"
	.sectionflags	@""
	.align	4


	//----- nvinfo : EIATTR_CUDA_API_VERSION
	.align		4
        /*0000*/ 	.byte	0x04, 0x37
        /*0002*/ 	.short	(.L_37 - .L_36)
.L_36:
        /*0004*/ 	.word	0x00000082


	//----- nvinfo : EIATTR_KPARAM_INFO
	.align		4
.L_37:
        /*0008*/ 	.byte	0x04, 0x17
        /*000a*/ 	.short	(.L_39 - .L_38)
.L_38:
        /*000c*/ 	.word	0x00000000
        /*0010*/ 	.short	0x0005
        /*0012*/ 	.short	0x0020
        /*0014*/ 	.byte	0x00, 0xf0, 0x11, 0x00


	//----- nvinfo : EIATTR_KPARAM_INFO
	.align		4
.L_39:
        /*0018*/ 	.byte	0x04, 0x17
        /*001a*/ 	.short	(.L_41 - .L_40)
.L_40:
        /*001c*/ 	.word	0x00000000
        /*0020*/ 	.short	0x0004
        /*0022*/ 	.short	0x0018
        /*0024*/ 	.byte	0x00, 0xf5, 0x21, 0x00


	//----- nvinfo : EIATTR_KPARAM_INFO
	.align		4
.L_41:
        /*0028*/ 	.byte	0x04, 0x17
        /*002a*/ 	.short	(.L_43 - .L_42)
.L_42:
        /*002c*/ 	.word	0x00000000
        /*0030*/ 	.short	0x0003
        /*0032*/ 	.short	0x0014
        /*0034*/ 	.byte	0x00, 0xf0, 0x11, 0x00


	//----- nvinfo : EIATTR_KPARAM_INFO
	.align		4
.L_43:
        /*0038*/ 	.byte	0x04, 0x17
        /*003a*/ 	.short	(.L_45 - .L_44)
.L_44:
        /*003c*/ 	.word	0x00000000
        /*0040*/ 	.short	0x0002
        /*0042*/ 	.short	0x0010
        /*0044*/ 	.byte	0x00, 0xf0, 0x11, 0x00


	//----- nvinfo : EIATTR_KPARAM_INFO
	.align		4
.L_45:
        /*0048*/ 	.byte	0x04, 0x17
        /*004a*/ 	.short	(.L_47 - .L_46)
.L_46:
        /*004c*/ 	.word	0x00000000
        /*0050*/ 	.short	0x0001
        /*0052*/ 	.short	0x0008
        /*0054*/ 	.byte	0x00, 0xf5, 0x21, 0x00


	//----- nvinfo : EIATTR_KPARAM_INFO
	.align		4
.L_47:
        /*0058*/ 	.byte	0x04, 0x17
        /*005a*/ 	.short	(.L_49 - .L_48)
.L_48:
        /*005c*/ 	.word	0x00000000
        /*0060*/ 	.short	0x0000
        /*0062*/ 	.short	0x0000
        /*0064*/ 	.byte	0x00, 0xf5, 0x21, 0x00


	//----- nvinfo : EIATTR_SPARSE_MMA_MASK
	.align		4
.L_49:
        /*0068*/ 	.byte	0x03, 0x50
        /*006a*/ 	.short	0x0000


	//----- nvinfo : EIATTR_MAXREG_COUNT
	.align		4
        /*006c*/ 	.byte	0x03, 0x1b
        /*006e*/ 	.short	0x00ff


	//----- nvinfo : EIATTR_MERCURY_ISA_VERSION
	.align		4
        /*0070*/ 	.byte	0x03, 0x5f
        /*0072*/ 	.short	0x0101


	//----- nvinfo : EIATTR_VRC_CTA_INIT_COUNT
	.align		4
        /*0074*/ 	.byte	0x02, 0x4a
	.zero		1
	.zero		1


	//----- nvinfo : EIATTR_EXIT_INSTR_OFFSETS
	.align		4
        /*0078*/ 	.byte	0x04, 0x1c
        /*007a*/ 	.short	(.L_51 - .L_50)


	//   ....[0]....
.L_50:
        /*007c*/ 	.word	0x000000c0


	//   ....[1]....
        /*0080*/ 	.word	0x00000d20


	//----- nvinfo : EIATTR_CRS_STACK_SIZE
	.align		4
.L_51:
        /*0084*/ 	.byte	0x04, 0x1e
        /*0086*/ 	.short	(.L_53 - .L_52)
.L_52:
        /*0088*/ 	.word	0x00000000


	//----- nvinfo : EIATTR_CBANK_PARAM_SIZE
	.align		4
.L_53:
        /*008c*/ 	.byte	0x03, 0x19
        /*008e*/ 	.short	0x0024


	//----- nvinfo : EIATTR_PARAM_CBANK
	.align		4
        /*0090*/ 	.byte	0x04, 0x0a
        /*0092*/ 	.short	(.L_55 - .L_54)
	.align		4
.L_54:
        /*0094*/ 	.word	index@(.nv.constant0._Z14convolution_2dPiS_iiS_i)
        /*0098*/ 	.short	0x0380
        /*009a*/ 	.short	0x0024


	//----- nvinfo : EIATTR_SW_WAR
	.align		4
.L_55:
        /*009c*/ 	.byte	0x04, 0x36
        /*009e*/ 	.short	(.L_57 - .L_56)
.L_56:
        /*00a0*/ 	.word	0x00000008
.L_57:


//--------------------- .nv.callgraph             --------------------------
	.section	.nv.callgraph,"",@"SHT_CUDA_CALLGRAPH"
	.align	4
	.sectionentsize	8
	.align		4
        /*0000*/ 	.word	0x00000000
	.align		4
        /*0004*/ 	.word	0xffffffff
	.align		4
        /*0008*/ 	.word	0x00000000
	.align		4
        /*000c*/ 	.word	0xfffffffe
	.align		4
        /*0010*/ 	.word	0x00000000
	.align		4
        /*0014*/ 	.word	0xfffffffd
	.align		4
        /*0018*/ 	.word	0x00000000
	.align		4
        /*001c*/ 	.word	0xfffffffc


//--------------------- .text._Z20convolution_2d_tiledPiS_iiS_ii --------------------------
	.section	.text._Z20convolution_2d_tiledPiS_iiS_ii,"ax",@progbits
	.align	128
        .global         _Z20convolution_2d_tiledPiS_iiS_ii
        .type           _Z20convolution_2d_tiledPiS_iiS_ii,@function
        .size           _Z20convolution_2d_tiledPiS_iiS_ii,(.L_x_22 - _Z20convolution_2d_tiledPiS_iiS_ii)
        .other          _Z20convolution_2d_tiledPiS_iiS_ii,@"STO_CUDA_ENTRY STV_DEFAULT"
_Z20convolution_2d_tiledPiS_iiS_ii:
.text._Z20convolution_2d_tiledPiS_iiS_ii:
[----:B------:R-:W-:Y:S08]  /*0000*/  LDC R1, c[0x0][0x37c] ;  /* 0x0000df00ff017b82 */ /* 0x000ff00000000800 */
[----:B------:R-:W0:Y:S01]  /*0010*/  LDC.64 R8, c[0x0][0x3a0] ;  /* 0x0000e800ff087b82 */ /* 0x000e220000000a00 */
[----:B------:R-:W1:Y:S01]  /*0020*/  S2R R11, SR_TID.X ;  /* 0x00000000000b7919 */ /* 0x000e620000002100 */
[----:B------:R-:W-:Y:S01]  /*0030*/  UMOV UR4, 0x400 ;  /* 0x0000040000047882 */ /* 0x000fe20000000000 */
[----:B------:R-:W1:Y:S05]  /*0040*/  S2R R10, SR_TID.Y ;  /* 0x00000000000a7919 */ /* 0x000e6a0000002200 */
[----:B------:R-:W2:Y:S01]  /*0050*/  S2UR UR5, SR_CgaCtaId ;  /* 0x00000000000579c3 */ /* 0x000ea20000008800 */
[----:B0-----:R-:W-:-:S02]  /*0060*/  IABS R5, R9 ;  /* 0x0000000900057213 */ /* 0x001fc40000000000 */
[----:B------:R-:W-:Y:S02]  /*0070*/  IADD3 R0, PT, PT, R8, -0x1, R9 ;  /* 0xffffffff08007810 */ /* 0x000fe40007ffe009 */
[----:B------:R-:W0:Y:S01]  /*0080*/  I2F.RP R4, R5 ;  /* 0x0000000500047306 */ /* 0x000e220000209400 */
[----:B--2---:R-:W-:Y:S02]  /*0090*/  ULEA UR4, UR5, UR4, 0x18 ;  /* 0x0000000405047291 */ /* 0x004fe4000f8ec0ff */
[----:B------:R-:W2:Y:S05]  /*00a0*/  S2UR UR5, SR_CTAID.Y ;  /* 0x00000000000579c3 */ /* 0x000eaa0000002600 */
[----:B0-----:R-:W0:Y:S02]  /*00b0*/  MUFU.RCP R4, R4 ;  /* 0x0000000400047308 */ /* 0x001e240000001000 */
[----:B0-----:R-:W-:-:S06]  /*00c0*/  VIADD R2, R4, 0xffffffe ;  /* 0x0ffffffe04027836 */ /* 0x001fcc0000000000 */
[----:B------:R0:W3:Y:S02]  /*00d0*/  F2I.FTZ.U32.TRUNC.NTZ R3, R2 ;  /* 0x0000000200037305 */ /* 0x0000e4000021f000 */
[----:B0-----:R-:W-:Y:S02]  /*00e0*/  HFMA2 R2, -RZ, RZ, 0, 0 ;  /* 0x00000000ff027431 */ /* 0x001fe400000001ff */
[----:B---3--:R-:W-:-:S04]  /*00f0*/  IMAD.MOV R6, RZ, RZ, -R3 ;  /* 0x000000ffff067224 */ /* 0x008fc800078e0a03 */
[----:B------:R-:W-:Y:S01]  /*0100*/  IMAD R7, R6, R5, RZ ;  /* 0x0000000506077224 */ /* 0x000fe200078e02ff */
[----:B------:R-:W-:Y:S02]  /*0110*/  IABS R6, R0 ;  /* 0x0000000000067213 */ /* 0x000fe40000000000 */
[----:B------:R-:W-:Y:S01]  /*0120*/  LOP3.LUT R0, R0, R9, RZ, 0x3c, !PT ;  /* 0x0000000900007212 */ /* 0x000fe200078e3cff */
[----:B------:R-:W-:-:S03]  /*0130*/  IMAD.HI.U32 R3, R3, R7, R2 ;  /* 0x0000000703037227 */ /* 0x000fc600078e0002 */
[----:B------:R-:W-:-:S03]  /*0140*/  ISETP.GE.AND P2, PT, R0, RZ, PT ;  /* 0x000000ff0000720c */ /* 0x000fc60003f46270 */
[----:B------:R-:W-:-:S04]  /*0150*/  IMAD.HI.U32 R3, R3, R6, RZ ;  /* 0x0000000603037227 */ /* 0x000fc800078e00ff */
[----:B------:R-:W-:-:S04]  /*0160*/  IMAD.MOV R4, RZ, RZ, -R3 ;  /* 0x000000ffff047224 */ /* 0x000fc800078e0a03 */
[----:B------:R-:W-:Y:S01]  /*0170*/  IMAD R2, R5, R4, R6 ;  /* 0x0000000405027224 */ /* 0x000fe200078e0206 */
[----:B------:R-:W-:-:S04]  /*0180*/  LEA.HI R4, R8, R8, RZ, 0x1 ;  /* 0x0000000808047211 */ /* 0x000fc800078f08ff */
[----:B------:R-:W-:-:S13]  /*0190*/  ISETP.GT.U32.AND P1, PT, R5, R2, PT ;  /* 0x000000020500720c */ /* 0x000fda0003f24070 */
[-C--:B------:R-:W-:Y:S01]  /*01a0*/  @!P1 IADD3 R2, PT, PT, R2, -R5.reuse, RZ ;  /* 0x8000000502029210 */ /* 0x080fe20007ffe0ff */
[----:B------:R-:W-:Y:S01]  /*01b0*/  @!P1 VIADD R3, R3, 0x1 ;  /* 0x0000000103039836 */ /* 0x000fe20000000000 */
[----:B------:R-:W-:Y:S02]  /*01c0*/  ISETP.NE.AND P1, PT, R9, RZ, PT ;  /* 0x000000ff0900720c */ /* 0x000fe40003f25270 */
[----:B------:R-:W-:Y:S02]  /*01d0*/  ISETP.GE.U32.AND P0, PT, R2, R5, PT ;  /* 0x000000050200720c */ /* 0x000fe40003f06070 */
[----:B------:R-:W-:-:S05]  /*01e0*/  LOP3.LUT R2, R4, 0xfffffffe, RZ, 0xc0, !PT ;  /* 0xfffffffe04027812 */ /* 0x000fca00078ec0ff */
[----:B------:R-:W-:-:S06]  /*01f0*/  IMAD.IADD R2, R2, 0x1, R9 ;  /* 0x0000000102027824 */ /* 0x000fcc00078e0209 */
[----:B------:R-:W-:-:S05]  /*0200*/  @P0 IADD3 R3, PT, PT, R3, 0x1, RZ ;  /* 0x0000000103030810 */ /* 0x000fca0007ffe0ff */
[----:B------:R-:W-:Y:S02]  /*0210*/  IMAD.MOV.U32 R0, RZ, RZ, R3 ;  /* 0x000000ffff007224 */ /* 0x000fe400078e0003 */
[----:B-1----:R-:W-:-:S03]  /*0220*/  IMAD R3, R2, R10, R11 ;  /* 0x0000000a02037224 */ /* 0x002fc600078e020b */
[----:B------:R-:W-:Y:S02]  /*0230*/  @!P2 IADD3 R0, PT, PT, -R0, RZ, RZ ;  /* 0x000000ff0000a210 */ /* 0x000fe40007ffe1ff */
[----:B------:R-:W-:Y:S02]  /*0240*/  @!P1 LOP3.LUT R0, RZ, R9, RZ, 0x33, !PT ;  /* 0x00000009ff009212 */ /* 0x000fe400078e33ff */
[----:B------:R-:W-:Y:S01]  /*0250*/  LEA R3, R3, UR4, 0x2 ;  /* 0x0000000403037c11 */ /* 0x000fe2000f8e10ff */
[----:B------:R-:W0:Y:S01]  /*0260*/  S2UR UR4, SR_CTAID.X ;  /* 0x00000000000479c3 */ /* 0x000e220000002500 */
[----:B------:R-:W-:-:S03]  /*0270*/  ISETP.GE.AND P0, PT, R0, 0x1, PT ;  /* 0x000000010000780c */ /* 0x000fc60003f06270 */
[----:B------:R1:W-:Y:S10]  /*0280*/  STS [R3], RZ ;  /* 0x000000ff03007388 */ /* 0x0003f40000000800 */
[----:B012---:R-:W-:Y:S05]  /*0290*/  @!P0 EXIT ;  /* 0x000000000000894d */ /* 0x007fea0003800000 */
[----:B------:R-:W0:Y:S01]  /*02a0*/  LDC.64 R14, c[0x0][0x388] ;  /* 0x0000e200ff0e7b82 */ /* 0x000e220000000a00 */
[----:B------:R-:W1:Y:S01]  /*02b0*/  LDCU.64 UR6, c[0x0][0x390] ;  /* 0x00007200ff0677ac */ /* 0x000e620008000a00 */
[----:B------:R-:W-:Y:S01]  /*02c0*/  SHF.R.S32.HI R13, RZ, 0x1, R4 ;  /* 0x00000001ff0d7819 */ /* 0x000fe20000011404 */
[----:B------:R-:W-:Y:S01]  /*02d0*/  IMAD R5, R9, UR5, R10 ;  /* 0x0000000509057c24 */ /* 0x000fe2000f8e020a */
[CC--:B------:R-:W-:Y:S01]  /*02e0*/  VIMNMX.U32 R4, PT, PT, R11.reuse, R10.reuse, PT ;  /* 0x0000000a0b047248 */ /* 0x0c0fe20003fe0000 */
[----:B------:R-:W2:Y:S01]  /*02f0*/  LDCU.64 UR12, c[0x0][0x358] ;  /* 0x00006b00ff0c77ac */ /* 0x000ea20008000a00 */
[----:B------:R-:W-:Y:S02]  /*0300*/  VIMNMX.U32 R7, PT, PT, R11, R10, !PT ;  /* 0x0000000a0b077248 */ /* 0x000fe40007fe0000 */
[-C--:B------:R-:W-:Y:S01]  /*0310*/  ISETP.GE.U32.AND P0, PT, R4, R13.reuse, PT ;  /* 0x0000000d0400720c */ /* 0x080fe20003f06070 */
[----:B------:R-:W-:Y:S01]  /*0320*/  IMAD R4, R9, UR4, R11 ;  /* 0x0000000409047c24 */ /* 0x000fe2000f8e020b */
[-C--:B------:R-:W-:Y:S01]  /*0330*/  IADD3 R6, PT, PT, R2, -R13.reuse, RZ ;  /* 0x8000000d02067210 */ /* 0x080fe20007ffe0ff */
[--C-:B------:R-:W-:Y:S01]  /*0340*/  IMAD.IADD R9, R10, 0x1, -R13.reuse ;  /* 0x000000010a097824 */ /* 0x100fe200078e0a0d */
[----:B------:R-:W-:Y:S01]  /*0350*/  IADD3 R11, PT, PT, R11, -R13, RZ ;  /* 0x8000000d0b0b7210 */ /* 0x000fe20007ffe0ff */
[----:B------:R-:W-:Y:S01]  /*0360*/  IMAD.IADD R10, R5, 0x1, -R13 ;  /* 0x00000001050a7824 */ /* 0x000fe200078e0a0d */
[----:B------:R-:W-:Y:S01]  /*0370*/  ISETP.LT.U32.AND P0, PT, R7, R6, P0 ;  /* 0x000000060700720c */ /* 0x000fe20000701070 */
[----:B------:R-:W-:Y:S01]  /*0380*/  UMOV UR4, URZ ;  /* 0x000000ff00047c82 */ /* 0x000fe20008000000 */
[----:B------:R-:W-:-:S02]  /*0390*/  LOP3.LUT R6, R8, 0xf, RZ, 0xc0, !PT ;  /* 0x0000000f08067812 */ /* 0x000fc400078ec0ff */
[C---:B------:R-:W-:Y:S01]  /*03a0*/  IADD3 R12, PT, PT, R4.reuse, -R13, RZ ;  /* 0x8000000d040c7210 */ /* 0x040fe20007ffe0ff */
[----:B-1----:R-:W-:Y:S01]  /*03b0*/  IMAD R7, R5, UR7, R4 ;  /* 0x0000000705077c24 */ /* 0x002fe2000f8e0204 */
[----:B------:R-:W-:-:S03]  /*03c0*/  ISETP.LT.AND P0, PT, R4, UR7, P0 ;  /* 0x0000000704007c0c */ /* 0x000fc60008701270 */
[----:B0-----:R-:W-:Y:S01]  /*03d0*/  IMAD.WIDE R14, R7, 0x4, R14 ;  /* 0x00000004070e7825 */ /* 0x001fe200078e020e */
[C---:B------:R-:W-:Y:S02]  /*03e0*/  LOP3.LUT R7, R8.reuse, 0x7, RZ, 0xc0, !PT ;  /* 0x0000000708077812 */ /* 0x040fe400078ec0ff */
[----:B------:R-:W-:Y:S02]  /*03f0*/  ISETP.LT.AND P0, PT, R5, UR6, P0 ;  /* 0x0000000605007c0c */ /* 0x000fe40008701270 */
[----:B--2---:R-:W-:-:S11]  /*0400*/  LOP3.LUT R8, R8, 0x3, RZ, 0xc0, !PT ;  /* 0x0000000308087812 */ /* 0x004fd600078ec0ff */
.L_x_11:
[----:B------:R-:W0:Y:S01]  /*0410*/  LDC R17, c[0x0][0x3a4] ;  /* 0x0000e900ff117b82 */ /* 0x000e220000000800 */
[----:B-1----:R-:W1:Y:S01]  /*0420*/  LDCU.64 UR6, c[0x0][0x390] ;  /* 0x00007200ff0677ac */ /* 0x002e620008000a00 */
[----:B------:R-:W-:Y:S01]  /*0430*/  BSSY.RECONVERGENT B0, `(.L_x_0) ;  /* 0x000000d000007945 */ /* 0x000fe20003800200 */
[----:B-1----:R-:W-:-:S04]  /*0440*/  ISETP.GE.AND P1, PT, R10, UR6, PT ;  /* 0x000000060a007c0c */ /* 0x002fc8000bf26270 */
[----:B------:R-:W-:Y:S01]  /*0450*/  ISETP.GT.AND P1, PT, R10, -0x1, !P1 ;  /* 0xffffffff0a00780c */ /* 0x000fe20004f24270 */
[----:B0-----:R-:W-:-:S05]  /*0460*/  IMAD R17, R17, UR4, R12 ;  /* 0x0000000411117c24 */ /* 0x001fca000f8e020c */
[----:B------:R-:W-:-:S04]  /*0470*/  ISETP.GE.AND P2, PT, R17, UR7, PT ;  /* 0x0000000711007c0c */ /* 0x000fc8000bf46270 */
[----:B------:R-:W-:-:S04]  /*0480*/  ISETP.GT.AND P2, PT, R17, -0x1, !P2 ;  /* 0xffffffff1100780c */ /* 0x000fc80005744270 */
[----:B------:R-:W-:-:S13]  /*0490*/  PLOP3.LUT P1, PT, P1, P2, PT, 0x80, 0x8 ;  /* 0x000000000008781c */ /* 0x000fda0000f25070 */
[----:B------:R-:W-:Y:S05]  /*04a0*/  @!P1 BRA `(.L_x_1) ;  /* 0x0000000000149947 */ /* 0x000fea0003800000 */
[----:B------:R-:W0:Y:S01]  /*04b0*/  LDC.64 R12, c[0x0][0x380] ;  /* 0x0000e000ff0c7b82 */ /* 0x000e220000000a00 */
[----:B------:R-:W-:-:S04]  /*04c0*/  IMAD R17, R10, UR7, R17 ;  /* 0x000000070a117c24 */ /* 0x000fc8000f8e0211 */
[----:B0-----:R-:W-:-:S06]  /*04d0*/  IMAD.WIDE R12, R17, 0x4, R12 ;  /* 0x00000004110c7825 */ /* 0x001fcc00078e020c */
[----:B------:R-:W2:Y:S04]  /*04e0*/  LDG.E R12, desc[UR12][R12.64] ;  /* 0x0000000c0c0c7981 */ /* 0x000ea8000c1e1900 */
[----:B--2---:R0:W-:Y:S02]  /*04f0*/  STS [R3], R12 ;  /* 0x0000000c03007388 */ /* 0x0041e40000000800 */
.L_x_1:
[----:B------:R-:W-:Y:S05]  /*0500*/  BSYNC.RECONVERGENT B0 ;  /* 0x0000000000007941 */ /* 0x000fea0003800200 */
.L_x_0:
[----:B------:R-:W-:Y:S01]  /*0510*/  UIADD3 UR4, UPT, UPT, UR4, 0x1, URZ ;  /* 0x0000000104047890 */ /* 0x000fe2000fffe0ff */
[----:B------:R-:W-:Y:S05]  /*0520*/  BAR.SYNC.DEFER_BLOCKING 0x0 ;  /* 0x0000000000007b1d */ /* 0x000fea0000010000 */
[----:B------:R-:W-:Y:S01]  /*0530*/  ISETP.NE.AND P1, PT, R0, UR4, PT ;  /* 0x0000000400007c0c */ /* 0x000fe2000bf25270 */
[----:B------:R-:W-:Y:S04]  /*0540*/  BSSY.RECONVERGENT B0, `(.L_x_2) ;  /* 0x00000be000007945 */ /* 0x000fe80003800200 */
[----:B------:R-:W-:Y:S08]  /*0550*/  @!P0 BRA `(.L_x_3) ;  /* 0x0000000800f08947 */ /* 0x000ff00003800000 */
[----:B------:R-:W1:Y:S01]  /*0560*/  LDCU UR5, c[0x0][0x3a0] ;  /* 0x00007400ff0577ac */ /* 0x000e620008000800 */
[----:B------:R-:W-:Y:S01]  /*0570*/  IMAD.MOV.U32 R18, RZ, RZ, RZ ;  /* 0x000000ffff127224 */ /* 0x000fe200078e00ff */
[----:B-1----:R-:W-:-:S09]  /*0580*/  UISETP.GE.AND UP0, UPT, UR5, 0x1, UPT ;  /* 0x000000010500788c */ /* 0x002fd2000bf06270 */
[----:B------:R-:W-:Y:S05]  /*0590*/  BRA.U !UP0, `(.L_x_4) ;  /* 0x0000000908d47547 */ /* 0x000fea000b800000 */
[----:B------:R-:W-:Y:S01]  /*05a0*/  MOV R18, RZ ;  /* 0x000000ff00127202 */ /* 0x000fe20000000f00 */
[----:B------:R-:W-:-:S06]  /*05b0*/  UMOV UR5, URZ ;  /* 0x000000ff00057c82 */ /* 0x000fcc0008000000 */
.L_x_10:
[----:B------:R-:W1:Y:S01]  /*05c0*/  LDCU UR8, c[0x0][0x3a0] ;  /* 0x00007400ff0877ac */ /* 0x000e620008000800 */
[----:B------:R-:W-:Y:S02]  /*05d0*/  VIADD R10, R9, UR5 ;  /* 0x00000005090a7c36 */ /* 0x000fe40008000000 */
[----:B------:R-:W-:Y:S02]  /*05e0*/  HFMA2 R19, -RZ, RZ, 0, 0 ;  /* 0x00000000ff137431 */ /* 0x000fe400000001ff */
[----:B------:R-:W-:Y:S01]  /*05f0*/  IMAD R10, R2, R10, R11 ;  /* 0x0000000a020a7224 */ /* 0x000fe200078e020b */
[----:B-1----:R-:W-:Y:S02]  /*0600*/  UISETP.GE.U32.AND UP1, UPT, UR8, 0x10, UPT ;  /* 0x000000100800788c */ /* 0x002fe4000bf26070 */
[----:B------:R-:W-:Y:S02]  /*0610*/  UIMAD UR11, UR5, UR8, URZ ;  /* 0x00000008050b72a4 */ /* 0x000fe4000f8e02ff */
[----:B------:R-:W-:-:S04]  /*0620*/  UIADD3 UR5, UPT, UPT, UR5, 0x1, URZ ;  /* 0x0000000105057890 */ /* 0x000fc8000fffe0ff */
[----:B------:R-:W-:Y:S01]  /*0630*/  UISETP.NE.AND UP0, UPT, UR5, UR8, UPT ;  /* 0x000000080500728c */ /* 0x000fe2000bf05270 */
[----:B------:R-:W-:Y:S10]  /*0640*/  BRA.U !UP1, `(.L_x_5) ;  /* 0x0000000509107547 */ /* 0x000ff4000b800000 */
[----:B------:R-:W1:Y:S01]  /*0650*/  S2UR UR10, SR_CgaCtaId ;  /* 0x00000000000a79c3 */ /* 0x000e620000008800 */
[----:B------:R-:W2:Y:S01]  /*0660*/  LDCU.64 UR6, c[0x0][0x398] ;  /* 0x00007300ff0677ac */ /* 0x000ea20008000a00 */
[----:B------:R-:W-:Y:S01]  /*0670*/  UMOV UR9, 0x400 ;  /* 0x0000040000097882 */ /* 0x000fe20000000000 */
[----:B--2---:R-:W-:Y:S02]  /*0680*/  UIMAD.WIDE.U32 UR6, UR11, 0x4, UR6 ;  /* 0x000000040b0678a5 */ /* 0x004fe4000f8e0006 */
[----:B-1----:R-:W-:Y:S02]  /*0690*/  ULEA UR9, UR10, UR9, 0x18 ;  /* 0x000000090a097291 */ /* 0x002fe4000f8ec0ff */
[----:B------:R-:W-:Y:S02]  /*06a0*/  UIADD3 UR10, UP1, UPT, UR6, 0x20, URZ ;  /* 0x00000020060a7890 */ /* 0x000fe4000ff3e0ff */
[----:B------:R-:W-:Y:S02]  /*06b0*/  ULOP3.LUT UR6, UR8, 0x7ffffff0, URZ, 0xc0, !UPT ;  /* 0x7ffffff008067892 */ /* 0x000fe4000f8ec0ff */
[----:B------:R-:W-:Y:S01]  /*06c0*/  UIADD3.X UR7, UPT, UPT, URZ, UR7, URZ, UP1, !UPT ;  /* 0x00000007ff077290 */ /* 0x000fe20008ffe4ff */
[----:B------:R-:W-:Y:S01]  /*06d0*/  LEA R16, R10, UR9, 0x2 ;  /* 0x000000090a107c11 */ /* 0x000fe2000f8e10ff */
[----:B------:R-:W-:Y:S01]  /*06e0*/  UIADD3 UR8, UPT, UPT, -UR6, URZ, URZ ;  /* 0x000000ff06087290 */ /* 0x000fe2000fffe1ff */
[----:B0-----:R-:W-:-:S03]  /*06f0*/  MOV R12, UR10 ;  /* 0x0000000a000c7c02 */ /* 0x001fc60008000f00 */
[----:B------:R-:W-:Y:S02]  /*0700*/  VIADD R16, R16, 0x20 ;  /* 0x0000002010107836 */ /* 0x000fe40000000000 */
[----:B------:R-:W-:-:S07]  /*0710*/  IMAD.U32 R13, RZ, RZ, UR7 ;  /* 0x00000007ff0d7e24 */ /* 0x000fce000f8e00ff */
.L_x_6:
[----:B------:R-:W2:Y:S04]  /*0720*/  LDG.E R24, desc[UR12][R12.64+-0x20] ;  /* 0xffffe00c0c187981 */ /* 0x000ea8000c1e1900 */
[----:B------:R-:W3:Y:S04]  /*0730*/  LDG.E R26, desc[UR12][R12.64+-0x1c] ;  /* 0xffffe40c0c1a7981 */ /* 0x000ee8000c1e1900 */
[----:B------:R-:W4:Y:S04]  /*0740*/  LDG.E R23, desc[UR12][R12.64+-0x18] ;  /* 0xffffe80c0c177981 */ /* 0x000f28000c1e1900 */
[----:B------:R-:W5:Y:S04]  /*0750*/  LDG.E R22, desc[UR12][R12.64+-0x14] ;  /* 0xffffec0c0c167981 */ /* 0x000f68000c1e1900 */
[----:B------:R-:W5:Y:S04]  /*0760*/  LDG.E R21, desc[UR12][R12.64+-0x10] ;  /* 0xfffff00c0c157981 */ /* 0x000f68000c1e1900 */
[----:B------:R-:W5:Y:S04]  /*0770*/  LDG.E R20, desc[UR12][R12.64+-0xc] ;  /* 0xfffff40c0c147981 */ /* 0x000f68000c1e1900 */
[----:B------:R-:W5:Y:S04]  /*0780*/  LDG.E R19, desc[UR12][R12.64+-0x8] ;  /* 0xfffff80c0c137981 */ /* 0x000f68000c1e1900 */
[----:B------:R-:W5:Y:S04]  /*0790*/  LDG.E R17, desc[UR12][R12.64+-0x4] ;  /* 0xfffffc0c0c117981 */ /* 0x000f68000c1e1900 */
[----:B------:R-:W2:Y:S04]  /*07a0*/  LDS R25, [R16+-0x20] ;  /* 0xffffe00010197984 */ /* 0x000ea80000000800 */
[----:B------:R-:W-:Y:S01]  /*07b0*/  LDS R27, [R16+-0x18] ;  /* 0xffffe800101b7984 */ /* 0x000fe20000000800 */
[----:B--2---:R-:W-:-:S03]  /*07c0*/  IMAD R24, R25, R24, R18 ;  /* 0x0000001819187224 */ /* 0x004fc600078e0212 */
[----:B------:R-:W3:Y:S04]  /*07d0*/  LDS R25, [R16+-0x1c] ;  /* 0xffffe40010197984 */ /* 0x000ee80000000800 */
[----:B------:R-:W2:Y:S01]  /*07e0*/  LDG.E R18, desc[UR12][R12.64] ;  /* 0x0000000c0c127981 */ /* 0x000ea2000c1e1900 */
[----:B---3--:R-:W-:-:S03]  /*07f0*/  IMAD R24, R25, R26, R24 ;  /* 0x0000001a19187224 */ /* 0x008fc600078e0218 */
[----:B------:R-:W5:Y:S04]  /*0800*/  LDS R25, [R16+-0x14] ;  /* 0xffffec0010197984 */ /* 0x000f680000000800 */
[----:B------:R-:W0:Y:S01]  /*0810*/  LDS R26, [R16+-0x10] ;  /* 0xfffff000101a7984 */ /* 0x000e220000000800 */
[----:B----4-:R-:W-:-:S04]  /*0820*/  IMAD R23, R27, R23, R24 ;  /* 0x000000171b177224 */ /* 0x010fc800078e0218 */
[----:B-----5:R-:W-:Y:S02]  /*0830*/  IMAD R24, R25, R22, R23 ;  /* 0x0000001619187224 */ /* 0x020fe400078e0217 */
[----:B------:R-:W1:Y:S04]  /*0840*/  LDS R25, [R16+-0xc] ;  /* 0xfffff40010197984 */ /* 0x000e680000000800 */
[----:B------:R-:W3:Y:S01]  /*0850*/  LDG.E R22, desc[UR12][R12.64+0x4] ;  /* 0x0000040c0c167981 */ /* 0x000ee2000c1e1900 */
[----:B0-----:R-:W-:-:S03]  /*0860*/  IMAD R23, R26, R21, R24 ;  /* 0x000000151a177224 */ /* 0x001fc600078e0218 */
[----:B------:R-:W0:Y:S04]  /*0870*/  LDS R26, [R16+-0x8] ;  /* 0xfffff800101a7984 */ /* 0x000e280000000800 */
[----:B------:R-:W4:Y:S01]  /*0880*/  LDG.E R21, desc[UR12][R12.64+0x8] ;  /* 0x0000080c0c157981 */ /* 0x000f22000c1e1900 */
[----:B-1----:R-:W-:-:S03]  /*0890*/  IMAD R24, R25, R20, R23 ;  /* 0x0000001419187224 */ /* 0x002fc600078e0217 */
[----:B------:R-:W1:Y:S04]  /*08a0*/  LDS R25, [R16+-0x4] ;  /* 0xfffffc0010197984 */ /* 0x000e680000000800 */
[----:B------:R-:W5:Y:S04]  /*08b0*/  LDG.E R23, desc[UR12][R12.64+0xc] ;  /* 0x00000c0c0c177981 */ /* 0x000f68000c1e1900 */
[----:B------:R-:W5:Y:S01]  /*08c0*/  LDG.E R20, desc[UR12][R12.64+0x10] ;  /* 0x0000100c0c147981 */ /* 0x000f62000c1e1900 */
[----:B0-----:R-:W-:-:S03]  /*08d0*/  IMAD R26, R26, R19, R24 ;  /* 0x000000131a1a7224 */ /* 0x001fc600078e0218 */
[----:B------:R-:W5:Y:S04]  /*08e0*/  LDG.E R19, desc[UR12][R12.64+0x14] ;  /* 0x0000140c0c137981 */ /* 0x000f68000c1e1900 */
[----:B------:R-:W5:Y:S01]  /*08f0*/  LDG.E R24, desc[UR12][R12.64+0x18] ;  /* 0x0000180c0c187981 */ /* 0x000f62000c1e1900 */
[----:B-1----:R-:W-:-:S03]  /*0900*/  IMAD R25, R25, R17, R26 ;  /* 0x0000001119197224 */ /* 0x002fc600078e021a */
[----:B------:R0:W5:Y:S04]  /*0910*/  LDG.E R17, desc[UR12][R12.64+0x1c] ;  /* 0x00001c0c0c117981 */ /* 0x000168000c1e1900 */
[----:B------:R-:W2:Y:S01]  /*0920*/  LDS R26, [R16] ;  /* 0x00000000101a7984 */ /* 0x000ea20000000800 */
[----:B------:R-:W-:-:S04]  /*0930*/  UIADD3 UR8, UPT, UPT, UR8, 0x10, URZ ;  /* 0x0000001008087890 */ /* 0x000fc8000fffe0ff */
[----:B------:R-:W-:Y:S01]  /*0940*/  UISETP.NE.AND UP1, UPT, UR8, URZ, UPT ;  /* 0x000000ff0800728c */ /* 0x000fe2000bf25270 */
[----:B0-----:R-:W-:Y:S01]  /*0950*/  IADD3 R12, P2, PT, R12, 0x40, RZ ;  /* 0x000000400c0c7810 */ /* 0x001fe20007f5e0ff */
[----:B--2---:R-:W-:Y:S02]  /*0960*/  IMAD R25, R26, R18, R25 ;  /* 0x000000121a197224 */ /* 0x004fe400078e0219 */
[----:B------:R-:W3:Y:S04]  /*0970*/  LDS R18, [R16+0x4] ;  /* 0x0000040010127984 */ /* 0x000ee80000000800 */
[----:B------:R-:W4:Y:S01]  /*0980*/  LDS R26, [R16+0x8] ;  /* 0x00000800101a7984 */ /* 0x000f220000000800 */
[----:B---3--:R-:W-:-:S03]  /*0990*/  IMAD R18, R18, R22, R25 ;  /* 0x0000001612127224 */ /* 0x008fc600078e0219 */
[----:B------:R-:W5:Y:S04]  /*09a0*/  LDS R22, [R16+0xc] ;  /* 0x00000c0010167984 */ /* 0x000f680000000800 */
[----:B------:R-:W0:Y:S01]  /*09b0*/  LDS R25, [R16+0x10] ;  /* 0x0000100010197984 */ /* 0x000e220000000800 */
[----:B----4-:R-:W-:-:S03]  /*09c0*/  IMAD R18, R26, R21, R18 ;  /* 0x000000151a127224 */ /* 0x010fc600078e0212 */
[----:B------:R-:W1:Y:S04]  /*09d0*/  LDS R26, [R16+0x14] ;  /* 0x00001400101a7984 */ /* 0x000e680000000800 */
[----:B------:R-:W2:Y:S01]  /*09e0*/  LDS R21, [R16+0x18] ;  /* 0x0000180010157984 */ /* 0x000ea20000000800 */
[----:B-----5:R-:W-:-:S03]  /*09f0*/  IMAD R22, R22, R23, R18 ;  /* 0x0000001716167224 */ /* 0x020fc600078e0212 */
[----:B------:R3:W4:Y:S01]  /*0a00*/  LDS R18, [R16+0x1c] ;  /* 0x00001c0010127984 */ /* 0x0007220000000800 */
[----:B0-----:R-:W-:-:S04]  /*0a10*/  IMAD R20, R25, R20, R22 ;  /* 0x0000001419147224 */ /* 0x001fc800078e0216 */
[----:B-1----:R-:W-:-:S04]  /*0a20*/  IMAD R19, R26, R19, R20 ;  /* 0x000000131a137224 */ /* 0x002fc800078e0214 */
[----:B--2---:R-:W-:Y:S01]  /*0a30*/  IMAD R19, R21, R24, R19 ;  /* 0x0000001815137224 */ /* 0x004fe200078e0213 */
[----:B------:R-:W-:Y:S01]  /*0a40*/  IADD3.X R13, PT, PT, RZ, R13, RZ, P2, !PT ;  /* 0x0000000dff0d7210 */ /* 0x000fe200017fe4ff */
[----:B---3--:R-:W-:Y:S02]  /*0a50*/  VIADD R16, R16, 0x40 ;  /* 0x0000004010107836 */ /* 0x008fe40000000000 */
[----:B----4-:R-:W-:Y:S01]  /*0a60*/  IMAD R18, R18, R17, R19 ;  /* 0x0000001112127224 */ /* 0x010fe200078e0213 */
[----:B------:R-:W-:Y:S06]  /*0a70*/  BRA.U UP1, `(.L_x_6) ;  /* 0xfffffffd01287547 */ /* 0x000fec000b83ffff */
[----:B------:R-:W-:-:S07]  /*0a80*/  MOV R19, UR6 ;  /* 0x0000000600137c02 */ /* 0x000fce0008000f00 */
.L_x_5:
[----:B------:R-:W-:-:S13]  /*0a90*/  ISETP.NE.AND P2, PT, R6, RZ, PT ;  /* 0x000000ff0600720c */ /* 0x000fda0003f45270 */
[----:B------:R-:W-:Y:S05]  /*0aa0*/  @!P2 BRA `(.L_x_7) ;  /* 0x00000004008ca947 */ /* 0x000fea0003800000 */
[----:B0-----:R-:W-:Y:S01]  /*0ab0*/  VIADD R12, R6, 0xffffffff ;  /* 0xffffffff060c7836 */ /* 0x001fe20000000000 */
[----:B------:R-:W-:-:S04]  /*0ac0*/  ISETP.NE.AND P2, PT, R7, RZ, PT ;  /* 0x000000ff0700720c */ /* 0x000fc80003f45270 */
[----:B------:R-:W-:-:S13]  /*0ad0*/  ISETP.GE.U32.AND P3, PT, R12, 0x7, PT ;  /* 0x000000070c00780c */ /* 0x000fda0003f66070 */
[----:B------:R-:W-:Y:S05]  /*0ae0*/  @!P3 BRA `(.L_x_8) ;  /* 0x000000000098b947 */ /* 0x000fea0003800000 */
[----:B------:R-:W0:Y:S01]  /*0af0*/  LDC.64 R12, c[0x0][0x398] ;  /* 0x0000e600ff0c7b82 */ /* 0x000e220000000a00 */
[----:B------:R-:W-:-:S05]  /*0b00*/  IADD3 R17, PT, PT, R19, UR11, RZ ;  /* 0x0000000b13117c10 */ /* 0x000fca000fffe0ff */
[----:B0-----:R-:W-:Y:S02]  /*0b10*/  IMAD.WIDE.U32 R16, R17, 0x4, R12 ;  /* 0x0000000411107825 */ /* 0x001fe400078e000c */
[----:B------:R-:W0:Y:S04]  /*0b20*/  LDC.64 R12, c[0x0][0x398] ;  /* 0x0000e600ff0c7b82 */ /* 0x000e280000000a00 */
[----:B------:R-:W2:Y:S01]  /*0b30*/  LDG.E R17, desc[UR12][R16.64] ;  /* 0x0000000c10117981 */ /* 0x000ea2000c1e1900 */
[----:B------:R-:W-:-:S05]  /*0b40*/  IADD3 R20, P3, PT, R19, UR11, RZ ;  /* 0x0000000b13147c10 */ /* 0x000fca000ff7e0ff */
[----:B------:R-:W-:Y:S01]  /*0b50*/  IMAD.X R21, RZ, RZ, RZ, P3 ;  /* 0x000000ffff157224 */ /* 0x000fe200018e06ff */
[----:B0-----:R-:W-:-:S04]  /*0b60*/  LEA R12, P3, R20, R12, 0x2 ;  /* 0x0000000c140c7211 */ /* 0x001fc800078610ff */
[----:B------:R-:W-:-:S05]  /*0b70*/  LEA.HI.X R13, R20, R13, R21, 0x2, P3 ;  /* 0x0000000d140d7211 */ /* 0x000fca00018f1415 */
[----:B------:R-:W3:Y:S04]  /*0b80*/  LDG.E R24, desc[UR12][R12.64+0x4] ;  /* 0x0000040c0c187981 */ /* 0x000ee8000c1e1900 */
[----:B------:R-:W4:Y:S04]  /*0b90*/  LDG.E R20, desc[UR12][R12.64+0x8] ;  /* 0x0000080c0c147981 */ /* 0x000f28000c1e1900 */
[----:B------:R-:W5:Y:S04]  /*0ba0*/  LDG.E R21, desc[UR12][R12.64+0xc] ;  /* 0x00000c0c0c157981 */ /* 0x000f68000c1e1900 */
[----:B------:R-:W5:Y:S04]  /*0bb0*/  LDG.E R23, desc[UR12][R12.64+0x10] ;  /* 0x0000100c0c177981 */ /* 0x000f68000c1e1900 */
[----:B------:R-:W5:Y:S04]  /*0bc0*/  LDG.E R22, desc[UR12][R12.64+0x14] ;  /* 0x0000140c0c167981 */ /* 0x000f68000c1e1900 */
[----:B------:R-:W5:Y:S04]  /*0bd0*/  LDG.E R16, desc[UR12][R12.64+0x18] ;  /* 0x0000180c0c107981 */ /* 0x000f68000c1e1900 */
[----:B------:R0:W5:Y:S01]  /*0be0*/  LDG.E R25, desc[UR12][R12.64+0x1c] ;  /* 0x00001c0c0c197981 */ /* 0x000162000c1e1900 */
[----:B------:R-:W1:Y:S01]  /*0bf0*/  S2UR UR7, SR_CgaCtaId ;  /* 0x00000000000779c3 */ /* 0x000e620000008800 */
[----:B------:R-:W-:Y:S01]  /*0c00*/  UMOV UR6, 0x400 ;  /* 0x0000040000067882 */ /* 0x000fe20000000000 */
[----:B------:R-:W-:Y:S01]  /*0c10*/  IADD3 R26, PT, PT, R10, R19, RZ ;  /* 0x000000130a1a7210 */ /* 0x000fe20007ffe0ff */
[----:B------:R-:W-:Y:S01]  /*0c20*/  VIADD R19, R19, 0x8 ;  /* 0x0000000813137836 */ /* 0x000fe20000000000 */
[----:B-1----:R-:W-:-:S06]  /*0c30*/  ULEA UR6, UR7, UR6, 0x18 ;  /* 0x0000000607067291 */ /* 0x002fcc000f8ec0ff */
[----:B------:R-:W-:-:S05]  /*0c40*/  LEA R26, R26, UR6, 0x2 ;  /* 0x000000061a1a7c11 */ /* 0x000fca000f8e10ff */
[----:B------:R-:W2:Y:S04]  /*0c50*/  LDS R27, [R26] ;  /* 0x000000001a1b7984 */ /* 0x000ea80000000800 */
[----:B0-----:R-:W-:Y:S04]  /*0c60*/  LDS R13, [R26+0xc] ;  /* 0x00000c001a0d7984 */ /* 0x001fe80000000800 */
[----:B------:R-:W-:Y:S01]  /*0c70*/  LDS R12, [R26+0x10] ;  /* 0x000010001a0c7984 */ /* 0x000fe20000000800 */
[----:B--2---:R-:W-:-:S03]  /*0c80*/  IMAD R17, R27, R17, R18 ;  /* 0x000000111b117224 */ /* 0x004fc600078e0212 */
[----:B------:R-:W3:Y:S04]  /*0c90*/  LDS R18, [R26+0x4] ;  /* 0x000004001a127984 */ /* 0x000ee80000000800 */
[----:B------:R-:W4:Y:S01]  /*0ca0*/  LDS R27, [R26+0x8] ;  /* 0x000008001a1b7984 */ /* 0x000f220000000800 */
[----:B---3--:R-:W-:-:S03]  /*0cb0*/  IMAD R17, R18, R24, R17 ;  /* 0x0000001812117224 */ /* 0x008fc600078e0211 */
[----:B------:R-:W-:Y:S01]  /*0cc0*/  LDS R18, [R26+0x18] ;  /* 0x000018001a127984 */ /* 0x000fe20000000800 */
[----:B----4-:R-:W-:-:S03]  /*0cd0*/  IMAD R20, R27, R20, R17 ;  /* 0x000000141b147224 */ /* 0x010fc600078e0211 */
[----:B------:R-:W0:Y:S01]  /*0ce0*/  LDS R17, [R26+0x14] ;  /* 0x000014001a117984 */ /* 0x000e220000000800 */
[----:B-----5:R-:W-:-:S03]  /*0cf0*/  IMAD R13, R13, R21, R20 ;  /* 0x000000150d0d7224 */ /* 0x020fc600078e0214 */
[----:B------:R-:W1:Y:S01]  /*0d00*/  LDS R24, [R26+0x1c] ;  /* 0x00001c001a187984 */ /* 0x000e620000000800 */
[----:B------:R-:W-:-:S04]  /*0d10*/  IMAD R13, R12, R23, R13 ;  /* 0x000000170c0d7224 */ /* 0x000fc800078e020d */
[----:B0-----:R-:W-:-:S04]  /*0d20*/  IMAD R13, R17, R22, R13 ;  /* 0x00000016110d7224 */ /* 0x001fc800078e020d */
[----:B------:R-:W-:-:S04]  /*0d30*/  IMAD R18, R18, R16, R13 ;  /* 0x0000001012127224 */ /* 0x000fc800078e020d */
[----:B-1----:R-:W-:-:S07]  /*0d40*/  IMAD R18, R24, R25, R18 ;  /* 0x0000001918127224 */ /* 0x002fce00078e0212 */
.L_x_8:
[----:B------:R-:W-:Y:S05]  /*0d50*/  @!P2 BRA `(.L_x_7) ;  /* 0x0000000000e0a947 */ /* 0x000fea0003800000 */
[----:B------:R-:W-:Y:S02]  /*0d60*/  IADD3 R12, PT, PT, R7, -0x1, RZ ;  /* 0xffffffff070c7810 */ /* 0x000fe40007ffe0ff */
[----:B------:R-:W-:Y:S02]  /*0d70*/  ISETP.NE.AND P2, PT, R8, RZ, PT ;  /* 0x000000ff0800720c */ /* 0x000fe40003f45270 */
[----:B------:R-:W-:-:S13]  /*0d80*/  ISETP.GE.U32.AND P3, PT, R12, 0x3, PT ;  /* 0x000000030c00780c */ /* 0x000fda0003f66070 */
[----:B------:R-:W-:Y:S05]  /*0d90*/  @!P3 BRA `(.L_x_9) ;  /* 0x000000000068b947 */ /* 0x000fea0003800000 */
[----:B------:R-:W0:Y:S01]  /*0da0*/  LDC.64 R16, c[0x0][0x398] ;  /* 0x0000e600ff107b82 */ /* 0x000e220000000a00 */
[C---:B------:R-:W-:Y:S01]  /*0db0*/  IADD3 R20, P3, PT, R19.reuse, UR11, RZ ;  /* 0x0000000b13147c10 */ /* 0x040fe2000ff7e0ff */
[----:B------:R-:W-:-:S03]  /*0dc0*/  VIADD R21, R19, UR11 ;  /* 0x0000000b13157c36 */ /* 0x000fc60008000000 */
[----:B------:R-:W-:-:S03]  /*0dd0*/  IADD3.X R22, PT, PT, RZ, RZ, RZ, P3, !PT ;  /* 0x000000ffff167210 */ /* 0x000fc60001ffe4ff */
[----:B------:R-:W1:Y:S01]  /*0de0*/  LDC.64 R12, c[0x0][0x398] ;  /* 0x0000e600ff0c7b82 */ /* 0x000e620000000a00 */
[----:B0-----:R-:W-:-:S06]  /*0df0*/  IMAD.WIDE.U32 R16, R21, 0x4, R16 ;  /* 0x0000000415107825 */ /* 0x001fcc00078e0010 */
[----:B------:R0:W2:Y:S01]  /*0e00*/  LDG.E R16, desc[UR12][R16.64] ;  /* 0x0000000c10107981 */ /* 0x0000a2000c1e1900 */
[----:B-1----:R-:W-:-:S04]  /*0e10*/  LEA R12, P3, R20, R12, 0x2 ;  /* 0x0000000c140c7211 */ /* 0x002fc800078610ff */
[----:B------:R-:W-:-:S05]  /*0e20*/  LEA.HI.X R13, R20, R13, R22, 0x2, P3 ;  /* 0x0000000d140d7211 */ /* 0x000fca00018f1416 */
[----:B------:R-:W3:Y:S04]  /*0e30*/  LDG.E R22, desc[UR12][R12.64+0x4] ;  /* 0x0000040c0c167981 */ /* 0x000ee8000c1e1900 */
[----:B------:R-:W4:Y:S04]  /*0e40*/  LDG.E R24, desc[UR12][R12.64+0x8] ;  /* 0x0000080c0c187981 */ /* 0x000f28000c1e1900 */
[----:B------:R-:W5:Y:S01]  /*0e50*/  LDG.E R26, desc[UR12][R12.64+0xc] ;  /* 0x00000c0c0c1a7981 */ /* 0x000f62000c1e1900 */
[----:B------:R-:W1:Y:S01]  /*0e60*/  S2UR UR7, SR_CgaCtaId ;  /* 0x00000000000779c3 */ /* 0x000e620000008800 */
[----:B------:R-:W-:Y:S01]  /*0e70*/  UMOV UR6, 0x400 ;  /* 0x0000040000067882 */ /* 0x000fe20000000000 */
[----:B------:R-:W-:Y:S01]  /*0e80*/  IMAD.IADD R20, R10, 0x1, R19 ;  /* 0x000000010a147824 */ /* 0x000fe200078e0213 */
[----:B-1----:R-:W-:-:S06]  /*0e90*/  ULEA UR6, UR7, UR6, 0x18 ;  /* 0x0000000607067291 */ /* 0x002fcc000f8ec0ff */
[----:B------:R-:W-:-:S05]  /*0ea0*/  LEA R20, R20, UR6, 0x2 ;  /* 0x0000000614147c11 */ /* 0x000fca000f8e10ff */
[----:B------:R-:W2:Y:S04]  /*0eb0*/  LDS R21, [R20] ;  /* 0x0000000014157984 */ /* 0x000ea80000000800 */
[----:B------:R-:W3:Y:S04]  /*0ec0*/  LDS R23, [R20+0x4] ;  /* 0x0000040014177984 */ /* 0x000ee80000000800 */
[----:B0-----:R-:W4:Y:S04]  /*0ed0*/  LDS R17, [R20+0x8] ;  /* 0x0000080014117984 */ /* 0x001f280000000800 */
[----:B------:R-:W5:Y:S01]  /*0ee0*/  LDS R25, [R20+0xc] ;  /* 0x00000c0014197984 */ /* 0x000f620000000800 */
[----:B------:R-:W-:Y:S01]  /*0ef0*/  IADD3 R19, PT, PT, R19, 0x4, RZ ;  /* 0x0000000413137810 */ /* 0x000fe20007ffe0ff */
[----:B--2---:R-:W-:-:S04]  /*0f00*/  IMAD R16, R21, R16, R18 ;  /* 0x0000001015107224 */ /* 0x004fc800078e0212 */
[----:B---3--:R-:W-:-:S04]  /*0f10*/  IMAD R16, R23, R22, R16 ;  /* 0x0000001617107224 */ /* 0x008fc800078e0210 */
[----:B----4-:R-:W-:-:S04]  /*0f20*/  IMAD R16, R17, R24, R16 ;  /* 0x0000001811107224 */ /* 0x010fc800078e0210 */
[----:B-----5:R-:W-:-:S07]  /*0f30*/  IMAD R18, R25, R26, R16 ;  /* 0x0000001a19127224 */ /* 0x020fce00078e0210 */
.L_x_9:
[----:B------:R-:W-:Y:S05]  /*0f40*/  @!P2 BRA `(.L_x_7) ;  /* 0x000000000064a947 */ /* 0x000fea0003800000 */
[----:B------:R-:W0:Y:S01]  /*0f50*/  LDC.64 R12, c[0x0][0x398] ;  /* 0x0000e600ff0c7b82 */ /* 0x000e220000000a00 */
[----:B------:R-:W-:-:S04]  /*0f60*/  VIADD R17, R19, UR11 ;  /* 0x0000000b13117c36 */ /* 0x000fc80008000000 */
[----:B0-----:R-:W-:-:S06]  /*0f70*/  IMAD.WIDE.U32 R12, R17, 0x4, R12 ;  /* 0x00000004110c7825 */ /* 0x001fcc00078e000c */
[----:B------:R-:W2:Y:S01]  /*0f80*/  LDG.E R12, desc[UR12][R12.64] ;  /* 0x0000000c0c0c7981 */ /* 0x000ea2000c1e1900 */
[----:B------:R-:W0:Y:S01]  /*0f90*/  S2UR UR7, SR_CgaCtaId ;  /* 0x00000000000779c3 */ /* 0x000e220000008800 */
[----:B------:R-:W-:Y:S01]  /*0fa0*/  UMOV UR6, 0x400 ;  /* 0x0000040000067882 */ /* 0x000fe20000000000 */
[----:B------:R-:W-:Y:S02]  /*0fb0*/  IADD3 R10, PT, PT, R10, R19, RZ ;  /* 0x000000130a0a7210 */ /* 0x000fe40007ffe0ff */
[----:B------:R-:W-:Y:S01]  /*0fc0*/  ISETP.NE.AND P2, PT, R8, 0x1, PT ;  /* 0x000000010800780c */ /* 0x000fe20003f45270 */
[----:B0-----:R-:W-:-:S06]  /*0fd0*/  ULEA UR6, UR7, UR6, 0x18 ;  /* 0x0000000607067291 */ /* 0x001fcc000f8ec0ff */
[----:B------:R-:W-:-:S05]  /*0fe0*/  LEA R20, R10, UR6, 0x2 ;  /* 0x000000060a147c11 */ /* 0x000fca000f8e10ff */
[----:B------:R-:W2:Y:S02]  /*0ff0*/  LDS R17, [R20] ;  /* 0x0000000014117984 */ /* 0x000ea40000000800 */
[----:B--2---:R-:W-:Y:S01]  /*1000*/  IMAD R18, R17, R12, R18 ;  /* 0x0000000c11127224 */ /* 0x004fe200078e0212 */
[----:B------:R-:W-:Y:S06]  /*1010*/  @!P2 BRA `(.L_x_7) ;  /* 0x000000000030a947 */ /* 0x000fec0003800000 */
[----:B------:R-:W0:Y:S01]  /*1020*/  LDC.64 R12, c[0x0][0x398] ;  /* 0x0000e600ff0c7b82 */ /* 0x000e220000000a00 */
[----:B------:R-:W-:Y:S01]  /*1030*/  IADD3 R19, P2, PT, R19, UR11, RZ ;  /* 0x0000000b13137c10 */ /* 0x000fe2000ff5e0ff */
[----:B------:R-:W1:Y:S04]  /*1040*/  LDS R17, [R20+0x4] ;  /* 0x0000040014117984 */ /* 0x000e680000000800 */
[----:B------:R-:W-:Y:S01]  /*1050*/  IMAD.X R10, RZ, RZ, RZ, P2 ;  /* 0x000000ffff0a7224 */ /* 0x000fe200010e06ff */
[----:B------:R-:W-:Y:S02]  /*1060*/  ISETP.NE.AND P2, PT, R8, 0x2, PT ;  /* 0x000000020800780c */ /* 0x000fe40003f45270 */
[----:B0-----:R-:W-:-:S04]  /*1070*/  LEA R12, P3, R19, R12, 0x2 ;  /* 0x0000000c130c7211 */ /* 0x001fc800078610ff */
[----:B------:R-:W-:-:S07]  /*1080*/  LEA.HI.X R13, R19, R13, R10, 0x2, P3 ;  /* 0x0000000d130d7211 */ /* 0x000fce00018f140a */
[----:B------:R-:W0:Y:S04]  /*1090*/  @P2 LDS R19, [R20+0x8] ;  /* 0x0000080014132984 */ /* 0x000e280000000800 */
[----:B------:R-:W1:Y:S04]  /*10a0*/  LDG.E R10, desc[UR12][R12.64+0x4] ;  /* 0x0000040c0c0a7981 */ /* 0x000e68000c1e1900 */
[----:B------:R-:W0:Y:S01]  /*10b0*/  @P2 LDG.E R16, desc[UR12][R12.64+0x8] ;  /* 0x0000080c0c102981 */ /* 0x000e22000c1e1900 */
[----:B-1----:R-:W-:-:S04]  /*10c0*/  IMAD R18, R17, R10, R18 ;  /* 0x0000000a11127224 */ /* 0x002fc800078e0212 */
[----:B0-----:R-:W-:-:S07]  /*10d0*/  @P2 IMAD R18, R19, R16, R18 ;  /* 0x0000001013122224 */ /* 0x001fce00078e0212 */
.L_x_7:
[----:B------:R-:W-:Y:S05]  /*10e0*/  BRA.U UP0, `(.L_x_10) ;  /* 0xfffffff500347547 */ /* 0x000fea000b83ffff */
.L_x_4:
[----:B------:R-:W2:Y:S02]  /*10f0*/  LDG.E R13, desc[UR12][R14.64] ;  /* 0x0000000c0e0d7981 */ /* 0x000ea4000c1e1900 */
[----:B--2---:R-:W-:-:S05]  /*1100*/  IADD3 R13, PT, PT, R13, R18, RZ ;  /* 0x000000120d0d7210 */ /* 0x004fca0007ffe0ff */
[----:B------:R1:W-:Y:S02]  /*1110*/  STG.E desc[UR12][R14.64], R13 ;  /* 0x0000000d0e007986 */ /* 0x0003e4000c10190c */
.L_x_3:
[----:B------:R-:W-:Y:S05]  /*1120*/  BSYNC.RECONVERGENT B0 ;  /* 0x0000000000007941 */ /* 0x000fea0003800200 */
.L_x_2:
[----:B------:R-:W-:Y:S01]  /*1130*/  IMAD.MOV.U32 R10, RZ, RZ, R5 ;  /* 0x000000ffff0a7224 */ /* 0x000fe200078e0005 */
[----:B0-----:R-:W-:Y:S01]  /*1140*/  MOV R12, R4 ;  /* 0x00000004000c7202 */ /* 0x001fe20000000f00 */
[----:B------:R-:W-:Y:S06]  /*1150*/  @P1 BRA `(.L_x_11) ;  /* 0xfffffff000ac1947 */ /* 0x000fec000383ffff */
[----:B------:R-:W-:Y:S05]  /*1160*/  EXIT ;  /* 0x000000000000794d */ /* 0x000fea0003800000 */
.L_x_12:
[----:B------:R-:W-:-:S00]  /*1170*/  BRA `(.L_x_12) ;  /* 0xfffffffc00fc7947 */ /* 0x000fc0000383ffff */
[----:B------:R-:W-:-:S00]  /*1180*/  NOP ;  /* 0x0000000000007918 */ /* 0x000fc00000000000 */
[----:B------:R-:W-:-:S00]  /*1190*/  NOP ;  /* 0x0000000000007918 */ /* 0x000fc00000000000 */
[----:B------:R-:W-:-:S00]  /*11a0*/  NOP ;  /* 0x0000000000007918 */ /* 0x000fc00000000000 */
[----:B------:R-:W-:-:S00]  /*11b0*/  NOP ;  /* 0x0000000000007918 */ /* 0x000fc00000000000 */
[----:B------:R-:W-:-:S00]  /*11c0*/  NOP ;  /* 0x0000000000007918 */ /* 0x000fc00000000000 */
[----:B------:R-:W-:-:S00]  /*11d0*/  NOP ;  /* 0x0000000000007918 */ /* 0x000fc00000000000 */
[----:B------:R-:W-:-:S00]  /*11e0*/  NOP ;  /* 0x0000000000007918 */ /* 0x000fc00000000000 */
[----:B------:R-:W-:-:S00]  /*11f0*/  NOP ;  /* 0x0000000000007918 */ /* 0x000fc00000000000 */
.L_x_22:


//--------------------- .text._Z14convolution_2dPiS_iiS_i --------------------------
	.section	.text._Z14convolution_2dPiS_iiS_i,"ax",@progbits
	.align	128
        .global         _Z14convolution_2dPiS_iiS_i
        .type           _Z14convolution_2dPiS_iiS_i,@function
        .size           _Z14convolution_2dPiS_iiS_i,(.L_x_23 - _Z14convolution_2dPiS_iiS_i)
        .other          _Z14convolution_2dPiS_iiS_i,@"STO_CUDA_ENTRY STV_DEFAULT"
_Z14convolution_2dPiS_iiS_i:
.text._Z14convolution_2dPiS_iiS_i:
[----:B------:R-:W-:Y:S01]  /*0000*/  LDC R1, c[0x0][0x37c] ;  /* 0x0000df00ff017b82 */ /* 0x000fe20000000800 */
[----:B------:R-:W0:Y:S07]  /*0010*/  S2R R3, SR_TID.X ;  /* 0x0000000000037919 */ /* 0x000e2e0000002100 */
[----:B------:R-:W0:Y:S01]  /*0020*/  S2UR UR4, SR_CTAID.X ;  /* 0x00000000000479c3 */ /* 0x000e220000002500 */
[----:B------:R-:W1:Y:S01]  /*0030*/  LDCU.64 UR6, c[0x0][0x390] ;  /* 0x00007200ff0677ac */ /* 0x000e620008000a00 */
[----:B------:R-:W2:Y:S06]  /*0040*/  S2R R2, SR_TID.Y ;  /* 0x0000000000027919 */ /* 0x000eac0000002200 */
[----:B------:R-:W0:Y:S08]  /*0050*/  LDC R0, c[0x0][0x360] ;  /* 0x0000d800ff007b82 */ /* 0x000e300000000800 */
[----:B------:R-:W2:Y:S08]  /*0060*/  S2UR UR5, SR_CTAID.Y ;  /* 0x00000000000579c3 */ /* 0x000eb00000002600 */
[----:B------:R-:W2:Y:S01]  /*0070*/  LDC R11, c[0x0][0x364] ;  /* 0x0000d900ff0b7b82 */ /* 0x000ea20000000800 */
[----:B0-----:R-:W-:-:S05]  /*0080*/  IMAD R0, R0, UR4, R3 ;  /* 0x0000000400007c24 */ /* 0x001fca000f8e0203 */
[----:B-1----:R-:W-:Y:S01]  /*0090*/  ISETP.GE.AND P0, PT, R0, UR7, PT ;  /* 0x0000000700007c0c */ /* 0x002fe2000bf06270 */
[----:B--2---:R-:W-:-:S05]  /*00a0*/  IMAD R11, R11, UR5, R2 ;  /* 0x000000050b0b7c24 */ /* 0x004fca000f8e0202 */
[----:B------:R-:W-:-:S13]  /*00b0*/  ISETP.GE.OR P0, PT, R11, UR6, P0 ;  /* 0x000000060b007c0c */ /* 0x000fda0008706670 */
[----:B------:R-:W-:Y:S05]  /*00c0*/  @P0 EXIT ;  /* 0x000000000000094d */ /* 0x000fea0003800000 */
[----:B------:R-:W0:Y:S01]  /*00d0*/  LDC R13, c[0x0][0x3a0] ;  /* 0x0000e800ff0d7b82 */ /* 0x000e220000000800 */
[----:B------:R-:W1:Y:S01]  /*00e0*/  LDCU.64 UR4, c[0x0][0x358] ;  /* 0x00006b00ff0477ac */ /* 0x000e620008000a00 */
[----:B------:R-:W-:Y:S01]  /*00f0*/  IMAD.MOV.U32 R10, RZ, RZ, RZ ;  /* 0x000000ffff0a7224 */ /* 0x000fe200078e00ff */
[C---:B0-----:R-:W-:Y:S02]  /*0100*/  ISETP.GE.AND P0, PT, R13.reuse, -0x1, PT ;  /* 0xffffffff0d00780c */ /* 0x041fe40003f06270 */
[----:B------:R-:W-:-:S11]  /*0110*/  LEA.HI R13, R13, R13, RZ, 0x1 ;  /* 0x0000000d0d0d7211 */ /* 0x000fd600078f08ff */
[----:B-1----:R-:W-:Y:S05]  /*0120*/  @!P0 BRA `(.L_x_13) ;  /* 0x0000000800e88947 */ /* 0x002fea0003800000 */
[----:B------:R-:W-:Y:S01]  /*0130*/  SHF.R.S32.HI R13, RZ, 0x1, R13 ;  /* 0x00000001ff0d7819 */ /* 0x000fe2000001140d */
[----:B------:R-:W-:-:S03]  /*0140*/  IMAD.MOV.U32 R10, RZ, RZ, RZ ;  /* 0x000000ffff0a7224 */ /* 0x000fc600078e00ff */
[----:B------:R-:W-:Y:S01]  /*0150*/  IABS R12, R13 ;  /* 0x0000000d000c7213 */ /* 0x000fe20000000000 */
[----:B------:R-:W-:-:S04]  /*0160*/  IMAD.MOV R14, RZ, RZ, -R13 ;  /* 0x000000ffff0e7224 */ /* 0x000fc800078e0a0d */
[----:B------:R-:W-:Y:S02]  /*0170*/  IMAD.IADD R12, R13, 0x1, R12 ;  /* 0x000000010d0c7824 */ /* 0x000fe400078e020c */
[----:B------:R-:W-:Y:S02]  /*0180*/  IMAD.MOV.U32 R16, RZ, RZ, R14 ;  /* 0x000000ffff107224 */ /* 0x000fe400078e000e */
[----:B------:R-:W-:-:S05]  /*0190*/  VIADD R15, R12, 0x1 ;  /* 0x000000010c0f7836 */ /* 0x000fca0000000000 */
[----:B------:R-:W-:-:S07]  /*01a0*/  LOP3.LUT R15, R15, 0x7, RZ, 0xc0, !PT ;  /* 0x000000070f0f7812 */ /* 0x000fce00078ec0ff */
.L_x_20:
[----:B------:R-:W0:Y:S01]  /*01b0*/  LDCU UR6, c[0x0][0x390] ;  /* 0x00007200ff0677ac */ /* 0x000e220008000800 */
[----:B------:R-:W-:Y:S01]  /*01c0*/  ISETP.GE.U32.AND P1, PT, R12, 0x7, PT ;  /* 0x000000070c00780c */ /* 0x000fe20003f26070 */
[--C-:B------:R-:W-:Y:S01]  /*01d0*/  IMAD.IADD R17, R11, 0x1, R16.reuse ;  /* 0x000000010b117824 */ /* 0x100fe200078e0210 */
[----:B------:R-:W-:Y:S01]  /*01e0*/  IABS R3, R13 ;  /* 0x0000000d00037213 */ /* 0x000fe20000000000 */
[----:B------:R-:W1:Y:S01]  /*01f0*/  LDCU UR7, c[0x0][0x3a0] ;  /* 0x00007400ff0777ac */ /* 0x000e620008000800 */
[----:B------:R-:W-:Y:S01]  /*0200*/  IMAD.IADD R2, R13, 0x1, R16 ;  /* 0x000000010d027824 */ /* 0x000fe200078e0210 */
[----:B------:R-:W-:Y:S02]  /*0210*/  MOV R7, R14 ;  /* 0x0000000e00077202 */ /* 0x000fe40000000f00 */
[C---:B------:R-:W-:Y:S01]  /*0220*/  ISETP.NE.AND P5, PT, R16.reuse, R3, PT ;  /* 0x000000031000720c */ /* 0x040fe20003fa5270 */
[----:B------:R-:W-:Y:S01]  /*0230*/  VIADD R16, R16, 0x1 ;  /* 0x0000000110107836 */ /* 0x000fe20000000000 */
[----:B0-----:R-:W-:Y:S01]  /*0240*/  ISETP.GE.AND P0, PT, R17, UR6, PT ;  /* 0x0000000611007c0c */ /* 0x001fe2000bf06270 */
[----:B-1----:R-:W-:-:S03]  /*0250*/  IMAD R19, R2, UR7, RZ ;  /* 0x0000000702137c24 */ /* 0x002fc6000f8e02ff */
[----:B------:R-:W-:Y:S01]  /*0260*/  ISETP.GT.AND P0, PT, R17, -0x1, !P0 ;  /* 0xffffffff1100780c */ /* 0x000fe20004704270 */
[----:B------:R-:W-:Y:S01]  /*0270*/  IMAD.IADD R18, R13, 0x1, R19 ;  /* 0x000000010d127824 */ /* 0x000fe200078e0213 */
[----:B------:R-:W-:Y:S11]  /*0280*/  @!P1 BRA `(.L_x_14) ;  /* 0x00000004002c9947 */ /* 0x000ff60003800000 */
[----:B------:R-:W0:Y:S01]  /*0290*/  LDC.64 R4, c[0x0][0x380] ;  /* 0x0000e000ff047b82 */ /* 0x000e220000000a00 */
[----:B------:R-:W1:Y:S01]  /*02a0*/  LDCU UR6, c[0x0][0x394] ;  /* 0x00007280ff0677ac */ /* 0x000e620008000800 */
[----:B------:R-:W-:Y:S01]  /*02b0*/  VIADD R23, R12, 0x1 ;  /* 0x000000010c177836 */ /* 0x000fe20000000000 */
[----:B------:R-:W-:Y:S01]  /*02c0*/  IADD3 R22, PT, PT, -R13, 0x3, RZ ;  /* 0x000000030d167810 */ /* 0x000fe20007ffe1ff */
[----:B------:R-:W-:Y:S01]  /*02d0*/  IMAD.IADD R20, R0, 0x1, -R13 ;  /* 0x0000000100147824 */ /* 0x000fe200078e0a0d */
[----:B------:R-:W2:Y:S02]  /*02e0*/  LDCU UR7, c[0x0][0x394] ;  /* 0x00007280ff0777ac */ /* 0x000ea40008000800 */
[----:B------:R-:W-:Y:S01]  /*02f0*/  LOP3.LUT R23, R23, 0xfffffff8, RZ, 0xc0, !PT ;  /* 0xfffffff817177812 */ /* 0x000fe200078ec0ff */
[----:B------:R-:W3:Y:S04]  /*0300*/  LDC.64 R2, c[0x0][0x398] ;  /* 0x0000e600ff027b82 */ /* 0x000ee80000000a00 */
[----:B------:R-:W-:-:S02]  /*0310*/  IMAD.MOV R23, RZ, RZ, -R23 ;  /* 0x000000ffff177224 */ /* 0x000fc400078e0a17 */
[----:B-1----:R-:W-:-:S07]  /*0320*/  IMAD R21, R17, UR6, R20 ;  /* 0x0000000611157c24 */ /* 0x002fce000f8e0214 */
.L_x_15:
[----:B--2---:R-:W-:Y:S01]  /*0330*/  ISETP.GE.AND P1, PT, R20, UR7, PT ;  /* 0x0000000714007c0c */ /* 0x004fe2000bf26270 */
[----:B0-----:R-:W-:-:S03]  /*0340*/  IMAD.WIDE R6, R21, 0x4, R4 ;  /* 0x0000000415067825 */ /* 0x001fc600078e0204 */
[----:B------:R-:W-:Y:S01]  /*0350*/  ISETP.GT.AND P1, PT, R20, -0x1, !P1 ;  /* 0xffffffff1400780c */ /* 0x000fe20004f24270 */
[----:B---3--:R-:W-:-:S03]  /*0360*/  IMAD.WIDE R8, R19, 0x4, R2 ;  /* 0x0000000413087825 */ /* 0x008fc600078e0202 */
[----:B------:R-:W-:Y:S01]  /*0370*/  PLOP3.LUT P1, PT, P0, P1, PT, 0x80, 0x8 ;  /* 0x000000000008781c */ /* 0x000fe20000723070 */
[----:B------:R-:W-:-:S12]  /*0380*/  VIADD R26, R20, 0x1 ;  /* 0x00000001141a7836 */ /* 0x000fd80000000000 */
[----:B------:R-:W2:Y:S04]  /*0390*/  @P1 LDG.E R25, desc[UR4][R6.64] ;  /* 0x0000000406191981 */ /* 0x000ea8000c1e1900 */
[----:B------:R-:W2:Y:S01]  /*03a0*/  @P1 LDG.E R24, desc[UR4][R8.64] ;  /* 0x0000000408181981 */ /* 0x000ea2000c1e1900 */
[----:B------:R-:W-:-:S04]  /*03b0*/  ISETP.GE.AND P2, PT, R26, UR7, PT ;  /* 0x000000071a007c0c */ /* 0x000fc8000bf46270 */
[----:B------:R-:W-:-:S04]  /*03c0*/  ISETP.GT.AND P2, PT, R26, -0x1, !P2 ;  /* 0xffffffff1a00780c */ /* 0x000fc80005744270 */
[----:B------:R-:W-:-:S13]  /*03d0*/  PLOP3.LUT P2, PT, P0, P2, PT, 0x80, 0x8 ;  /* 0x000000000008781c */ /* 0x000fda0000745070 */
[----:B------:R-:W3:Y:S04]  /*03e0*/  @P2 LDG.E R27, desc[UR4][R6.64+0x4] ;  /* 0x00000404061b2981 */ /* 0x000ee8000c1e1900 */
[----:B------:R-:W3:Y:S01]  /*03f0*/  @P2 LDG.E R26, desc[UR4][R8.64+0x4] ;  /* 0x00000404081a2981 */ /* 0x000ee2000c1e1900 */
[----:B--2---:R-:W-:Y:S01]  /*0400*/  @P1 IMAD R10, R25, R24, R10 ;  /* 0x00000018190a1224 */ /* 0x004fe200078e020a */
[----:B------:R-:W-:-:S04]  /*0410*/  IADD3 R24, PT, PT, R20, 0x2, RZ ;  /* 0x0000000214187810 */ /* 0x000fc80007ffe0ff */
[----:B------:R-:W-:-:S04]  /*0420*/  ISETP.GE.AND P1, PT, R24, UR7, PT ;  /* 0x0000000718007c0c */ /* 0x000fc8000bf26270 */
[----:B------:R-:W-:-:S04]  /*0430*/  ISETP.GT.AND P1, PT, R24, -0x1, !P1 ;  /* 0xffffffff1800780c */ /* 0x000fc80004f24270 */
[----:B------:R-:W-:-:S13]  /*0440*/  PLOP3.LUT P1, PT, P0, P1, PT, 0x80, 0x8 ;  /* 0x000000000008781c */ /* 0x000fda0000723070 */
[----:B------:R-:W2:Y:S01]  /*0450*/  @P1 LDG.E R25, desc[UR4][R6.64+0x8] ;  /* 0x0000080406191981 */ /* 0x000ea2000c1e1900 */
[----:B---3--:R-:W-:Y:S02]  /*0460*/  @P2 IMAD R10, R27, R26, R10 ;  /* 0x0000001a1b0a2224 */ /* 0x008fe400078e020a */
[----:B------:R-:W-:Y:S01]  /*0470*/  VIADD R26, R20, 0x3 ;  /* 0x00000003141a7836 */ /* 0x000fe20000000000 */
[----:B------:R-:W2:Y:S04]  /*0480*/  @P1 LDG.E R24, desc[UR4][R8.64+0x8] ;  /* 0x0000080408181981 */ /* 0x000ea8000c1e1900 */
[----:B------:R-:W-:-:S04]  /*0490*/  ISETP.GE.AND P2, PT, R26, UR7, PT ;  /* 0x000000071a007c0c */ /* 0x000fc8000bf46270 */
[----:B------:R-:W-:-:S04]  /*04a0*/  ISETP.GT.AND P2, PT, R26, -0x1, !P2 ;  /* 0xffffffff1a00780c */ /* 0x000fc80005744270 */
[----:B------:R-:W-:-:S13]  /*04b0*/  PLOP3.LUT P2, PT, P0, P2, PT, 0x80, 0x8 ;  /* 0x000000000008781c */ /* 0x000fda0000745070 */
[----:B------:R-:W3:Y:S04]  /*04c0*/  @P2 LDG.E R27, desc[UR4][R6.64+0xc] ;  /* 0x00000c04061b2981 */ /* 0x000ee8000c1e1900 */
[----:B------:R-:W3:Y:S01]  /*04d0*/  @P2 LDG.E R26, desc[UR4][R8.64+0xc] ;  /* 0x00000c04081a2981 */ /* 0x000ee2000c1e1900 */
[----:B--2---:R-:W-:Y:S02]  /*04e0*/  @P1 IMAD R10, R25, R24, R10 ;  /* 0x00000018190a1224 */ /* 0x004fe400078e020a */
[----:B------:R-:W-:-:S05]  /*04f0*/  VIADD R24, R20, 0x4 ;  /* 0x0000000414187836 */ /* 0x000fca0000000000 */
[----:B------:R-:W-:-:S04]  /*0500*/  ISETP.GE.AND P1, PT, R24, UR7, PT ;  /* 0x0000000718007c0c */ /* 0x000fc8000bf26270 */
[----:B------:R-:W-:-:S04]  /*0510*/  ISETP.GT.AND P1, PT, R24, -0x1, !P1 ;  /* 0xffffffff1800780c */ /* 0x000fc80004f24270 */
[----:B------:R-:W-:-:S13]  /*0520*/  PLOP3.LUT P3, PT, P0, P1, PT, 0x80, 0x8 ;  /* 0x000000000008781c */ /* 0x000fda0000763070 */
[----:B------:R-:W2:Y:S04]  /*0530*/  @P3 LDG.E R25, desc[UR4][R6.64+0x10] ;  /* 0x0000100406193981 */ /* 0x000ea8000c1e1900 */
[----:B------:R-:W2:Y:S01]  /*0540*/  @P3 LDG.E R24, desc[UR4][R8.64+0x10] ;  /* 0x0000100408183981 */ /* 0x000ea2000c1e1900 */
[----:B---3--:R-:W-:Y:S02]  /*0550*/  @P2 IMAD R10, R27, R26, R10 ;  /* 0x0000001a1b0a2224 */ /* 0x008fe400078e020a */
[----:B------:R-:W-:-:S05]  /*0560*/  VIADD R26, R20, 0x5 ;  /* 0x00000005141a7836 */ /* 0x000fca0000000000 */
        /* <DEDUP_REMOVED lines=8> */
[----:B------:R-:W-:Y:S01]  /*05f0*/  ISETP.GT.AND P2, PT, R24, -0x1, !P2 ;  /* 0xffffffff1800780c */ /* 0x000fe20005744270 */
[----:B------:R-:W-:-:S05]  /*0600*/  VIADD R24, R20, 0x7 ;  /* 0x0000000714187836 */ /* 0x000fca0000000000 */
[C---:B------:R-:W-:Y:S02]  /*0610*/  ISETP.GE.AND P3, PT, R24.reuse, UR7, PT ;  /* 0x0000000718007c0c */ /* 0x040fe4000bf66270 */
[----:B------:R-:W-:Y:S02]  /*0620*/  PLOP3.LUT P2, PT, P0, P2, PT, 0x80, 0x8 ;  /* 0x000000000008781c */ /* 0x000fe40000745070 */
[----:B------:R-:W-:-:S04]  /*0630*/  ISETP.GT.AND P3, PT, R24, -0x1, !P3 ;  /* 0xffffffff1800780c */ /* 0x000fc80005f64270 */
[----:B------:R-:W-:-:S07]  /*0640*/  PLOP3.LUT P3, PT, P0, P3, PT, 0x80, 0x8 ;  /* 0x000000000008781c */ /* 0x000fce0000767070 */
[----:B------:R-:W2:Y:S01]  /*0650*/  @P2 LDG.E R25, desc[UR4][R6.64+0x18] ;  /* 0x0000180406192981 */ /* 0x000ea2000c1e1900 */
[----:B---3--:R-:W-:-:S03]  /*0660*/  @P1 IMAD R10, R27, R26, R10 ;  /* 0x0000001a1b0a1224 */ /* 0x008fc600078e020a */
[----:B------:R-:W2:Y:S04]  /*0670*/  @P2 LDG.E R24, desc[UR4][R8.64+0x18] ;  /* 0x0000180408182981 */ /* 0x000ea8000c1e1900 */
[----:B------:R-:W3:Y:S04]  /*0680*/  @P3 LDG.E R27, desc[UR4][R6.64+0x1c] ;  /* 0x00001c04061b3981 */ /* 0x000ee8000c1e1900 */
[----:B------:R-:W3:Y:S01]  /*0690*/  @P3 LDG.E R26, desc[UR4][R8.64+0x1c] ;  /* 0x00001c04081a3981 */ /* 0x000ee2000c1e1900 */
[----:B------:R-:W-:-:S05]  /*06a0*/  VIADD R23, R23, 0x8 ;  /* 0x0000000817177836 */ /* 0x000fca0000000000 */
[----:B------:R-:W-:Y:S01]  /*06b0*/  ISETP.NE.AND P1, PT, R23, RZ, PT ;  /* 0x000000ff1700720c */ /* 0x000fe20003f25270 */
[----:B------:R-:W-:Y:S01]  /*06c0*/  VIADD R21, R21, 0x8 ;  /* 0x0000000815157836 */ /* 0x000fe20000000000 */
[----:B------:R-:W-:Y:S01]  /*06d0*/  IADD3 R22, PT, PT, R22, 0x8, RZ ;  /* 0x0000000816167810 */ /* 0x000fe20007ffe0ff */
[----:B------:R-:W-:Y:S02]  /*06e0*/  VIADD R19, R19, 0x8 ;  /* 0x0000000813137836 */ /* 0x000fe40000000000 */
[----:B------:R-:W-:Y:S02]  /*06f0*/  VIADD R20, R20, 0x8 ;  /* 0x0000000814147836 */ /* 0x000fe40000000000 */
[----:B--2---:R-:W-:-:S04]  /*0700*/  @P2 IMAD R10, R25, R24, R10 ;  /* 0x00000018190a2224 */ /* 0x004fc800078e020a */
[----:B---3--:R-:W-:Y:S02]  /*0710*/  @P3 IMAD R10, R27, R26, R10 ;  /* 0x0000001a1b0a3224 */ /* 0x008fe400078e020a */
[----:B------:R-:W-:Y:S05]  /*0720*/  @P1 BRA `(.L_x_15) ;  /* 0xfffffffc00001947 */ /* 0x000fea000383ffff */
[----:B------:R-:W-:-:S07]  /*0730*/  VIADD R7, R22, 0xfffffffd ;  /* 0xfffffffd16077836 */ /* 0x000fce0000000000 */
.L_x_14:
[----:B------:R-:W-:-:S13]  /*0740*/  ISETP.NE.AND P1, PT, R15, RZ, PT ;  /* 0x000000ff0f00720c */ /* 0x000fda0003f25270 */
[----:B------:R-:W-:Y:S05]  /*0750*/  @!P1 BRA `(.L_x_16) ;  /* 0x0000000400589947 */ /* 0x000fea0003800000 */
[----:B------:R-:W-:Y:S02]  /*0760*/  VIADD R2, R15, 0xffffffff ;  /* 0xffffffff0f027836 */ /* 0x000fe40000000000 */
[----:B------:R-:W-:-:S03]  /*0770*/  VIADD R6, R12, 0x1 ;  /* 0x000000010c067836 */ /* 0x000fc60000000000 */
[----:B------:R-:W-:Y:S02]  /*0780*/  ISETP.GE.U32.AND P1, PT, R2, 0x3, PT ;  /* 0x000000030200780c */ /* 0x000fe40003f26070 */
[----:B------:R-:W-:-:S11]  /*0790*/  LOP3.LUT P6, R6, R6, 0x3, RZ, 0xc0, !PT ;  /* 0x0000000306067812 */ /* 0x000fd600078cc0ff */
[----:B------:R-:W-:Y:S05]  /*07a0*/  @!P1 BRA `(.L_x_17) ;  /* 0x0000000000909947 */ /* 0x000fea0003800000 */
[----:B------:R-:W0:Y:S01]  /*07b0*/  LDCU UR6, c[0x0][0x394] ;  /* 0x00007280ff0677ac */ /* 0x000e220008000800 */
[----:B------:R-:W1:Y:S01]  /*07c0*/  LDC.64 R4, c[0x0][0x380] ;  /* 0x0000e000ff047b82 */ /* 0x000e620000000a00 */
[----:B------:R-:W-:-:S05]  /*07d0*/  IADD3 R8, PT, PT, R0, R7, RZ ;  /* 0x0000000700087210 */ /* 0x000fca0007ffe0ff */
[C---:B------:R-:W-:Y:S02]  /*07e0*/  VIADD R9, R8.reuse, 0x1 ;  /* 0x0000000108097836 */ /* 0x040fe40000000000 */
[----:B------:R-:W2:Y:S01]  /*07f0*/  LDC.64 R2, c[0x0][0x398] ;  /* 0x0000e600ff027b82 */ /* 0x000ea20000000a00 */
[C---:B------:R-:W-:Y:S02]  /*0800*/  VIADD R19, R8.reuse, 0x2 ;  /* 0x0000000208137836 */ /* 0x040fe40000000000 */
[C---:B------:R-:W-:Y:S01]  /*0810*/  VIADD R20, R8.reuse, 0x3 ;  /* 0x0000000308147836 */ /* 0x040fe20000000000 */
[C---:B0-----:R-:W-:Y:S02]  /*0820*/  ISETP.GE.AND P1, PT, R8.reuse, UR6, PT ;  /* 0x0000000608007c0c */ /* 0x041fe4000bf26270 */
[----:B------:R-:W-:Y:S02]  /*0830*/  ISETP.GE.AND P2, PT, R9, UR6, PT ;  /* 0x0000000609007c0c */ /* 0x000fe4000bf46270 */
[----:B------:R-:W-:-:S02]  /*0840*/  ISETP.GT.AND P1, PT, R8, -0x1, !P1 ;  /* 0xffffffff0800780c */ /* 0x000fc40004f24270 */
[----:B------:R-:W-:Y:S02]  /*0850*/  ISETP.GE.AND P3, PT, R19, UR6, PT ;  /* 0x0000000613007c0c */ /* 0x000fe4000bf66270 */
[----:B------:R-:W-:Y:S01]  /*0860*/  ISETP.GT.AND P2, PT, R9, -0x1, !P2 ;  /* 0xffffffff0900780c */ /* 0x000fe20005744270 */
[----:B------:R-:W-:Y:S01]  /*0870*/  IMAD R9, R17, UR6, R8 ;  /* 0x0000000611097c24 */ /* 0x000fe2000f8e0208 */
[----:B------:R-:W-:Y:S02]  /*0880*/  PLOP3.LUT P1, PT, P0, P1, PT, 0x80, 0x8 ;  /* 0x000000000008781c */ /* 0x000fe40000723070 */
[----:B------:R-:W-:Y:S01]  /*0890*/  ISETP.GT.AND P3, PT, R19, -0x1, !P3 ;  /* 0xffffffff1300780c */ /* 0x000fe20005f64270 */
[----:B------:R-:W-:Y:S01]  /*08a0*/  IMAD.IADD R19, R18, 0x1, R7 ;  /* 0x0000000112137824 */ /* 0x000fe200078e0207 */
[----:B------:R-:W-:Y:S01]  /*08b0*/  ISETP.GE.AND P4, PT, R20, UR6, PT ;  /* 0x0000000614007c0c */ /* 0x000fe2000bf86270 */
[----:B-1----:R-:W-:Y:S01]  /*08c0*/  IMAD.WIDE R4, R9, 0x4, R4 ;  /* 0x0000000409047825 */ /* 0x002fe200078e0204 */
[----:B------:R-:W-:-:S02]  /*08d0*/  PLOP3.LUT P2, PT, P0, P2, PT, 0x80, 0x8 ;  /* 0x000000000008781c */ /* 0x000fc40000745070 */
[----:B------:R-:W-:Y:S01]  /*08e0*/  ISETP.GT.AND P4, PT, R20, -0x1, !P4 ;  /* 0xffffffff1400780c */ /* 0x000fe20006784270 */
[----:B--2---:R-:W-:Y:S01]  /*08f0*/  IMAD.WIDE R2, R19, 0x4, R2 ;  /* 0x0000000413027825 */ /* 0x004fe200078e0202 */
[----:B------:R-:W-:Y:S02]  /*0900*/  PLOP3.LUT P3, PT, P0, P3, PT, 0x80, 0x8 ;  /* 0x000000000008781c */ /* 0x000fe40000767070 */
[----:B------:R-:W-:Y:S01]  /*0910*/  PLOP3.LUT P4, PT, P0, P4, PT, 0x80, 0x8 ;  /* 0x000000000008781c */ /* 0x000fe20000789070 */
[----:B------:R-:W2:Y:S04]  /*0920*/  @P1 LDG.E R9, desc[UR4][R4.64] ;  /* 0x0000000404091981 */ /* 0x000ea8000c1e1900 */
[----:B------:R-:W2:Y:S04]  /*0930*/  @P1 LDG.E R8, desc[UR4][R2.64] ;  /* 0x0000000402081981 */ /* 0x000ea8000c1e1900 */
[----:B------:R-:W3:Y:S04]  /*0940*/  @P2 LDG.E R19, desc[UR4][R4.64+0x4] ;  /* 0x0000040404132981 */ /* 0x000ee8000c1e1900 */
[----:B------:R-:W3:Y:S04]  /*0950*/  @P2 LDG.E R20, desc[UR4][R2.64+0x4] ;  /* 0x0000040402142981 */ /* 0x000ee8000c1e1900 */
[----:B------:R-:W4:Y:S04]  /*0960*/  @P3 LDG.E R21, desc[UR4][R4.64+0x8] ;  /* 0x0000080404153981 */ /* 0x000f28000c1e1900 */
[----:B------:R-:W4:Y:S04]  /*0970*/  @P3 LDG.E R22, desc[UR4][R2.64+0x8] ;  /* 0x0000080402163981 */ /* 0x000f28000c1e1900 */
[----:B------:R-:W5:Y:S04]  /*0980*/  @P4 LDG.E R23, desc[UR4][R4.64+0xc] ;  /* 0x00000c0404174981 */ /* 0x000f68000c1e1900 */
[----:B------:R-:W5:Y:S01]  /*0990*/  @P4 LDG.E R24, desc[UR4][R2.64+0xc] ;  /* 0x00000c0402184981 */ /* 0x000f62000c1e1900 */
[----:B------:R-:W-:-:S02]  /*09a0*/  VIADD R7, R7, 0x4 ;  /* 0x0000000407077836 */ /* 0x000fc40000000000 */
[----:B--2---:R-:W-:-:S04]  /*09b0*/  @P1 IMAD R10, R9, R8, R10 ;  /* 0x00000008090a1224 */ /* 0x004fc800078e020a */
[----:B---3--:R-:W-:-:S04]  /*09c0*/  @P2 IMAD R10, R19, R20, R10 ;  /* 0x00000014130a2224 */ /* 0x008fc800078e020a */
[----:B----4-:R-:W-:-:S04]  /*09d0*/  @P3 IMAD R10, R21, R22, R10 ;  /* 0x00000016150a3224 */ /* 0x010fc800078e020a */
[----:B-----5:R-:W-:-:S07]  /*09e0*/  @P4 IMAD R10, R23, R24, R10 ;  /* 0x00000018170a4224 */ /* 0x020fce00078e020a */
.L_x_17:
[----:B------:R-:W-:Y:S05]  /*09f0*/  @!P6 BRA `(.L_x_16) ;  /* 0x0000000000b0e947 */ /* 0x000fea0003800000 */
[----:B------:R-:W-:Y:S02]  /*0a00*/  ISETP.NE.AND P1, PT, R6, 0x1, PT ;  /* 0x000000010600780c */ /* 0x000fe40003f25270 */
[----:B------:R-:W-:-:S04]  /*0a10*/  LOP3.LUT R2, R12, 0x1, RZ, 0xc0, !PT ;  /* 0x000000010c027812 */ /* 0x000fc800078ec0ff */
[----:B------:R-:W-:-:S07]  /*0a20*/  ISETP.NE.U32.AND P3, PT, R2, 0x1, PT ;  /* 0x000000010200780c */ /* 0x000fce0003f65070 */
[----:B------:R-:W-:Y:S06]  /*0a30*/  @!P1 BRA `(.L_x_18) ;  /* 0x0000000000589947 */ /* 0x000fec0003800000 */
[----:B------:R-:W0:Y:S01]  /*0a40*/  LDCU UR6, c[0x0][0x394] ;  /* 0x00007280ff0677ac */ /* 0x000e220008000800 */
[----:B------:R-:W1:Y:S01]  /*0a50*/  LDC.64 R4, c[0x0][0x380] ;  /* 0x0000e000ff047b82 */ /* 0x000e620000000a00 */
[--C-:B------:R-:W-:Y:S02]  /*0a60*/  IMAD.IADD R6, R0, 0x1, R7.reuse ;  /* 0x0000000100067824 */ /* 0x100fe400078e0207 */
[----:B------:R-:W-:-:S03]  /*0a70*/  IMAD.IADD R19, R18, 0x1, R7 ;  /* 0x0000000112137824 */ /* 0x000fc600078e0207 */
[C---:B------:R-:W-:Y:S02]  /*0a80*/  IADD3 R8, PT, PT, R6.reuse, 0x1, RZ ;  /* 0x0000000106087810 */ /* 0x040fe40007ffe0ff */
[----:B------:R-:W2:Y:S01]  /*0a90*/  LDC.64 R2, c[0x0][0x398] ;  /* 0x0000e600ff027b82 */ /* 0x000ea20000000a00 */
[----:B0-----:R-:W-:Y:S01]  /*0aa0*/  ISETP.GE.AND P1, PT, R6, UR6, PT ;  /* 0x0000000606007c0c */ /* 0x001fe2000bf26270 */
[----:B------:R-:W-:Y:S01]  /*0ab0*/  IMAD R9, R17, UR6, R6 ;  /* 0x0000000611097c24 */ /* 0x000fe2000f8e0206 */
[----:B------:R-:W-:Y:S02]  /*0ac0*/  ISETP.GE.AND P2, PT, R8, UR6, PT ;  /* 0x0000000608007c0c */ /* 0x000fe4000bf46270 */
[----:B------:R-:W-:Y:S02]  /*0ad0*/  ISETP.GT.AND P1, PT, R6, -0x1, !P1 ;  /* 0xffffffff0600780c */ /* 0x000fe40004f24270 */
[----:B------:R-:W-:Y:S01]  /*0ae0*/  ISETP.GT.AND P2, PT, R8, -0x1, !P2 ;  /* 0xffffffff0800780c */ /* 0x000fe20005744270 */
[----:B-1----:R-:W-:Y:S01]  /*0af0*/  IMAD.WIDE R4, R9, 0x4, R4 ;  /* 0x0000000409047825 */ /* 0x002fe200078e0204 */
[----:B------:R-:W-:-:S02]  /*0b00*/  PLOP3.LUT P1, PT, P0, P1, PT, 0x80, 0x8 ;  /* 0x000000000008781c */ /* 0x000fc40000723070 */
[----:B------:R-:W-:Y:S01]  /*0b10*/  PLOP3.LUT P2, PT, P0, P2, PT, 0x80, 0x8 ;  /* 0x000000000008781c */ /* 0x000fe20000745070 */
[----:B--2---:R-:W-:-:S10]  /*0b20*/  IMAD.WIDE R2, R19, 0x4, R2 ;  /* 0x0000000413027825 */ /* 0x004fd400078e0202 */
[----:B------:R-:W2:Y:S04]  /*0b30*/  @P1 LDG.E R9, desc[UR4][R4.64] ;  /* 0x0000000404091981 */ /* 0x000ea8000c1e1900 */
[----:B------:R-:W2:Y:S04]  /*0b40*/  @P1 LDG.E R6, desc[UR4][R2.64] ;  /* 0x0000000402061981 */ /* 0x000ea8000c1e1900 */
[----:B------:R-:W3:Y:S04]  /*0b50*/  @P2 LDG.E R19, desc[UR4][R4.64+0x4] ;  /* 0x0000040404132981 */ /* 0x000ee8000c1e1900 */
[----:B------:R-:W3:Y:S01]  /*0b60*/  @P2 LDG.E R8, desc[UR4][R2.64+0x4] ;  /* 0x0000040402082981 */ /* 0x000ee2000c1e1900 */
[----:B------:R-:W-:-:S02]  /*0b70*/  VIADD R7, R7, 0x2 ;  /* 0x0000000207077836 */ /* 0x000fc40000000000 */
[----:B--2---:R-:W-:-:S04]  /*0b80*/  @P1 IMAD R10, R9, R6, R10 ;  /* 0x00000006090a1224 */ /* 0x004fc800078e020a */
[----:B---3--:R-:W-:-:S07]  /*0b90*/  @P2 IMAD R10, R19, R8, R10 ;  /* 0x00000008130a2224 */ /* 0x008fce00078e020a */
.L_x_18:
[----:B------:R-:W-:Y:S05]  /*0ba0*/  @!P3 BRA `(.L_x_16) ;  /* 0x000000000044b947 */ /* 0x000fea0003800000 */
[----:B------:R-:W0:Y:S01]  /*0bb0*/  LDCU UR6, c[0x0][0x394] ;  /* 0x00007280ff0677ac */ /* 0x000e220008000800 */
[----:B------:R-:W-:Y:S01]  /*0bc0*/  IMAD.IADD R6, R0, 0x1, R7 ;  /* 0x0000000100067824 */ /* 0x000fe200078e0207 */
[----:B------:R-:W-:Y:S04]  /*0bd0*/  BSSY.RECONVERGENT B0, `(.L_x_16) ;  /* 0x000000e000007945 */ /* 0x000fe80003800200 */
[----:B0-----:R-:W-:-:S04]  /*0be0*/  ISETP.GE.AND P1, PT, R6, UR6, PT ;  /* 0x0000000606007c0c */ /* 0x001fc8000bf26270 */
[----:B------:R-:W-:-:S04]  /*0bf0*/  ISETP.GT.AND P1, PT, R6, -0x1, !P1 ;  /* 0xffffffff0600780c */ /* 0x000fc80004f24270 */
[----:B------:R-:W-:-:S13]  /*0c00*/  PLOP3.LUT P1, PT, P0, P1, PT, 0x80, 0x8 ;  /* 0x000000000008781c */ /* 0x000fda0000723070 */
[----:B------:R-:W-:Y:S05]  /*0c10*/  @!P1 BRA `(.L_x_19) ;  /* 0x0000000000249947 */ /* 0x000fea0003800000 */
[----:B------:R-:W0:Y:S01]  /*0c20*/  LDC.64 R4, c[0x0][0x380] ;  /* 0x0000e000ff047b82 */ /* 0x000e220000000a00 */
[----:B------:R-:W-:Y:S02]  /*0c30*/  IMAD R17, R17, UR6, R6 ;  /* 0x0000000611117c24 */ /* 0x000fe4000f8e0206 */
[----:B------:R-:W-:-:S05]  /*0c40*/  IMAD.IADD R7, R18, 0x1, R7 ;  /* 0x0000000112077824 */ /* 0x000fca00078e0207 */
[----:B------:R-:W1:Y:S01]  /*0c50*/  LDC.64 R2, c[0x0][0x398] ;  /* 0x0000e600ff027b82 */ /* 0x000e620000000a00 */
[----:B0-----:R-:W-:-:S06]  /*0c60*/  IMAD.WIDE R4, R17, 0x4, R4 ;  /* 0x0000000411047825 */ /* 0x001fcc00078e0204 */
[----:B------:R-:W2:Y:S01]  /*0c70*/  LDG.E R5, desc[UR4][R4.64] ;  /* 0x0000000404057981 */ /* 0x000ea2000c1e1900 */
[----:B-1----:R-:W-:-:S06]  /*0c80*/  IMAD.WIDE R2, R7, 0x4, R2 ;  /* 0x0000000407027825 */ /* 0x002fcc00078e0202 */
[----:B------:R-:W2:Y:S02]  /*0c90*/  LDG.E R2, desc[UR4][R2.64] ;  /* 0x0000000402027981 */ /* 0x000ea4000c1e1900 */
[----:B--2---:R-:W-:-:S07]  /*0ca0*/  IMAD R10, R5, R2, R10 ;  /* 0x00000002050a7224 */ /* 0x004fce00078e020a */
.L_x_19:
[----:B------:R-:W-:Y:S05]  /*0cb0*/  BSYNC.RECONVERGENT B0 ;  /* 0x0000000000007941 */ /* 0x000fea0003800200 */
.L_x_16:
[----:B------:R-:W-:Y:S05]  /*0cc0*/  @P5 BRA `(.L_x_20) ;  /* 0xfffffff400385947 */ /* 0x000fea000383ffff */
.L_x_13:
[----:B------:R-:W0:Y:S01]  /*0cd0*/  LDC.64 R2, c[0x0][0x388] ;  /* 0x0000e200ff027b82 */ /* 0x000e220000000a00 */
[----:B------:R-:W1:Y:S02]  /*0ce0*/  LDCU UR6, c[0x0][0x394] ;  /* 0x00007280ff0677ac */ /* 0x000e640008000800 */
[----:B-1----:R-:W-:-:S04]  /*0cf0*/  IMAD R11, R11, UR6, R0 ;  /* 0x000000060b0b7c24 */ /* 0x002fc8000f8e0200 */
[----:B0-----:R-:W-:-:S05]  /*0d00*/  IMAD.WIDE R2, R11, 0x4, R2 ;  /* 0x000000040b027825 */ /* 0x001fca00078e0202 */
[----:B------:R-:W-:Y:S01]  /*0d10*/  STG.E desc[UR4][R2.64], R10 ;  /* 0x0000000a02007986 */ /* 0x000fe2000c101904 */
[----:B------:R-:W-:Y:S05]  /*0d20*/  EXIT ;  /* 0x000000000000794d */ /* 0x000fea0003800000 */
.L_x_21:
        /* <DEDUP_REMOVED lines=13> */
.L_x_23:


//--------------------- .nv.shared._Z20convolution_2d_tiledPiS_iiS_ii --------------------------
	.section	.nv.shared._Z20convolution_2d_tiledPiS_iiS_ii,"aw",@nobits
	.sectionflags	@""
	.align	16
	.zero		1024


//--------------------- .nv.shared.reserved.0     --------------------------
	.section	.nv.shared.reserved.0,"aw",@nobits
	.weak		__nv_reservedSMEM_offset_0_alias
	.size		__nv_reservedSMEM_offset_0_alias, 0, 64
	.other		__nv_reservedSMEM_offset_0_alias,@"STO_CUDA_RESERVED_SHARED STV_DEFAULT"
__nv_reservedSMEM_offset_0_alias:
	.zero		0
	.zero		64


//--------------------- .nv.shared._Z14convolution_2dPiS_iiS_i --------------------------
	.section	.nv.shared._Z14convolution_2dPiS_iiS_i,"aw",@nobits
	.sectionflags	@""
	.align	16
	.zero		1024


//--------------------- .nv.constant0._Z20convolution_2d_tiledPiS_iiS_ii --------------------------
	.section	.nv.constant0._Z20convolution_2d_tiledPiS_iiS_ii,"a",@progbits
	.sectionflags	@""
	.align	4
.nv.constant0._Z20convolution_2d_tiledPiS_iiS_ii:
	.zero		936


//--------------------- .nv.constant0._Z14convolution_2dPiS_iiS_i --------------------------
	.section	.nv.constant0._Z14convolution_2dPiS_iiS_i,"a",@progbits
	.sectionflags	@""
	.align	4
.nv.constant0._Z14convolution_2dPiS_iiS_i:
	.zero		932


//--------------------- SYMBOLS --------------------------

	.type		.nv.reservedSmem.offset0,@object
	.size		.nv.reservedSmem.offset0,0x4
	.type		.nv.reservedSmem.cap,@object
	.size		.nv.reservedSmem.cap,0x4
